//
// Generated by NVIDIA NVVM Compiler
//
// Compiler Build ID: CL-36424714
// Cuda compilation tools, release 13.0, V13.0.88
// Based on NVVM 20.0.0
//

.version 9.0
.target sm_100
.address_size 64

	// .globl	test
.extern .func  (.param .b64 func_retval0) malloc
(
	.param .b64 malloc_param_0
)
;
.func  (.param .align 16 .b8 func_retval0[16]) __internal_trig_reduction_slowpathd
(
	.param .b64 __internal_trig_reduction_slowpathd_param_0
)
;
.global .align 8 .b8 __cudart_i2opi_d[144] = {8, 93, 141, 31, 177, 95, 251, 107, 234, 146, 82, 138, 247, 57, 7, 61, 123, 241, 229, 235, 199, 186, 39, 117, 45, 234, 95, 158, 102, 63, 70, 79, 183, 9, 203, 39, 207, 126, 54, 109, 31, 109, 10, 90, 139, 17, 47, 239, 15, 152, 5, 222, 255, 151, 248, 31, 59, 40, 249, 189, 139, 95, 132, 156, 244, 57, 83, 131, 57, 214, 145, 57, 65, 126, 95, 180, 38, 112, 156, 233, 132, 68, 187, 46, 245, 53, 130, 232, 62, 167, 41, 177, 28, 235, 29, 254, 28, 146, 209, 9, 234, 46, 73, 6, 224, 210, 77, 66, 58, 110, 36, 183, 97, 197, 187, 222, 171, 99, 81, 254, 65, 144, 67, 60, 153, 149, 98, 219, 192, 221, 52, 245, 209, 87, 39, 252, 41, 21, 68, 78, 110, 131, 249, 162};
.global .align 16 .b8 __cudart_sin_cos_coeffs[128] = {70, 210, 176, 44, 241, 229, 90, 190, 146, 227, 172, 105, 227, 29, 199, 62, 161, 98, 219, 25, 160, 1, 42, 191, 24, 8, 17, 17, 17, 17, 129, 63, 84, 85, 85, 85, 85, 85, 197, 191, 0, 0, 0, 0, 0, 0, 0, 0, 0, 0, 0, 0, 0, 0, 0, 0, 100, 129, 253, 32, 131, 255, 168, 189, 40, 133, 239, 193, 167, 238, 33, 62, 217, 230, 6, 142, 79, 126, 146, 190, 233, 188, 221, 25, 160, 1, 250, 62, 71, 93, 193, 22, 108, 193, 86, 191, 81, 85, 85, 85, 85, 85, 165, 63, 0, 0, 0, 0, 0, 0, 224, 191, 0, 0, 0, 0, 0, 0, 240, 63};

.visible .entry test(
	.param .u64 .ptr .align 1 test_param_0,
	.param .u64 .ptr .align 1 test_param_1,
	.param .u32 test_param_2,
	.param .u32 test_param_3,
	.param .u32 test_param_4
)
{
	.reg .pred 	%p<2>;
	.reg .b32 	%r<6>;
	.reg .b64 	%rd<8>;
	.reg .b64 	%fd<2>;

	ld.param.u64 	%rd1, [test_param_0];
	ld.param.u64 	%rd2, [test_param_1];
	ld.param.u32 	%r2, [test_param_2];
	mov.u32 	%r3, %ctaid.x;
	mov.u32 	%r4, %ntid.x;
	mov.u32 	%r5, %tid.x;
	mad.lo.s32 	%r1, %r3, %r4, %r5;
	setp.ge.s32 	%p1, %r1, %r2;
	@%p1 bra 	$L__BB0_2;
	cvta.to.global.u64 	%rd3, %rd1;
	cvta.to.global.u64 	%rd4, %rd2;
	mul.wide.s32 	%rd5, %r1, 8;
	add.s64 	%rd6, %rd3, %rd5;
	ld.global.f64 	%fd1, [%rd6];
	add.s64 	%rd7, %rd4, %rd5;
	st.global.f64 	[%rd7], %fd1;
$L__BB0_2:
	ret;

}
	// .globl	fft
.visible .entry fft(
	.param .u64 .ptr .align 1 fft_param_0,
	.param .u64 .ptr .align 1 fft_param_1,
	.param .u32 fft_param_2,
	.param .u32 fft_param_3,
	.param .u32 fft_param_4
)
{
	.reg .pred 	%p<32>;
	.reg .b32 	%r<120>;
	.reg .b64 	%rd<64>;
	.reg .b64 	%fd<248>;

	ld.param.u64 	%rd9, [fft_param_0];
	ld.param.u32 	%r57, [fft_param_2];
	ld.param.u32 	%r58, [fft_param_3];
	ld.param.u32 	%r59, [fft_param_4];
	cvta.to.global.u64 	%rd1, %rd9;
	mov.u32 	%r60, %ctaid.x;
	mov.u32 	%r61, %ntid.x;
	mov.u32 	%r62, %tid.x;
	mad.lo.s32 	%r1, %r60, %r61, %r62;
	setp.ge.s32 	%p1, %r1, %r57;
	@%p1 bra 	$L__BB1_23;
	mul.lo.s32 	%r2, %r59, %r1;
	add.s32 	%r63, %r58, %r2;
	add.s32 	%r3, %r63, -1;
	mul.wide.s32 	%rd10, %r57, 8;
	{ // callseq 0, 0
	.param .b64 param0;
	st.param.b64 	[param0], %rd10;
	.param .b64 retval0;
	call.uni (retval0), 
	malloc, 
	(
	param0
	);
	ld.param.b64 	%rd11, [retval0];
	} // callseq 0
	{ // callseq 1, 0
	.param .b64 param0;
	st.param.b64 	[param0], %rd10;
	.param .b64 retval0;
	call.uni (retval0), 
	malloc, 
	(
	param0
	);
	ld.param.b64 	%rd12, [retval0];
	} // callseq 1
	setp.ge.s32 	%p2, %r2, %r3;
	@%p2 bra 	$L__BB1_6;
	and.b32  	%r64, %r58, 3;
	setp.eq.s32 	%p3, %r64, 1;
	mov.u32 	%r99, %r2;
	@%p3 bra 	$L__BB1_5;
	add.s32 	%r66, %r58, -1;
	and.b32  	%r4, %r66, 3;
	mov.b32 	%r98, 0;
	mov.u32 	%r99, %r2;
$L__BB1_4:
	.pragma "nounroll";
	shl.b32 	%r67, %r99, 1;
	mul.wide.s32 	%rd13, %r67, 8;
	add.s64 	%rd14, %rd1, %rd13;
	ld.global.f64 	%fd24, [%rd14];
	mul.wide.s32 	%rd15, %r99, 8;
	add.s64 	%rd16, %rd11, %rd15;
	st.f64 	[%rd16], %fd24;
	ld.global.f64 	%fd25, [%rd14+8];
	add.s64 	%rd17, %rd12, %rd15;
	st.f64 	[%rd17], %fd25;
	add.s32 	%r99, %r99, 1;
	add.s32 	%r98, %r98, 1;
	setp.ne.s32 	%p4, %r98, %r4;
	@%p4 bra 	$L__BB1_4;
$L__BB1_5:
	add.s32 	%r68, %r58, -2;
	setp.lt.u32 	%p5, %r68, 3;
	@%p5 bra 	$L__BB1_6;
	bra.uni 	$L__BB1_43;
$L__BB1_6:
	setp.lt.s32 	%p7, %r57, 3;
	@%p7 bra 	$L__BB1_16;
	add.s32 	%r10, %r57, -2;
	mov.b32 	%r103, 0;
	mov.b32 	%r101, 1;
$L__BB1_8:
	mov.u32 	%r13, %r101;
	mov.u32 	%r104, %r57;
$L__BB1_9:
	mov.u32 	%r15, %r103;
	shr.u32 	%r104, %r104, 1;
	setp.ge.s32 	%p8, %r15, %r104;
	sub.s32 	%r103, %r15, %r104;
	@%p8 bra 	$L__BB1_9;
	add.s32 	%r103, %r104, %r15;
	setp.ge.s32 	%p9, %r13, %r103;
	@%p9 bra 	$L__BB1_12;
	mul.wide.u32 	%rd23, %r13, 8;
	add.s64 	%rd24, %rd11, %rd23;
	ld.f64 	%fd34, [%rd24];
	mul.wide.s32 	%rd25, %r103, 8;
	add.s64 	%rd26, %rd11, %rd25;
	ld.f64 	%fd35, [%rd26];
	st.f64 	[%rd24], %fd35;
	st.f64 	[%rd26], %fd34;
$L__BB1_12:
	add.s32 	%r101, %r13, 1;
	setp.ne.s32 	%p10, %r13, %r10;
	@%p10 bra 	$L__BB1_8;
	mov.b32 	%r108, 2;
	mov.u64 	%rd29, __cudart_sin_cos_coeffs;
$L__BB1_14:
	cvt.rn.f64.s32 	%fd36, %r108;
	mov.f64 	%fd37, 0d401921FB54442EEA;
	div.rn.f64 	%fd1, %fd37, %fd36;
	abs.f64 	%fd2, %fd1;
	setp.neu.f64 	%p11, %fd2, 0d7FF0000000000000;
	@%p11 bra 	$L__BB1_24;
	mov.f64 	%fd43, 0d0000000000000000;
	mul.rn.f64 	%fd240, %fd1, %fd43;
	mov.b32 	%r110, 1;
	bra.uni 	$L__BB1_27;
$L__BB1_16:
	setp.ge.s32 	%p27, %r2, %r3;
	@%p27 bra 	$L__BB1_23;
	ld.param.u64 	%rd63, [fft_param_1];
	cvta.to.global.u64 	%rd4, %rd63;
	and.b32  	%r92, %r58, 3;
	setp.eq.s32 	%p28, %r92, 1;
	mov.u32 	%r107, %r2;
	@%p28 bra 	$L__BB1_20;
	add.s32 	%r93, %r58, -1;
	and.b32  	%r94, %r93, 3;
	neg.s32 	%r105, %r94;
	mov.u32 	%r107, %r2;
$L__BB1_19:
	.pragma "nounroll";
	mul.wide.s32 	%rd55, %r107, 8;
	add.s64 	%rd56, %rd4, %rd55;
	add.s64 	%rd57, %rd12, %rd55;
	add.s64 	%rd58, %rd11, %rd55;
	ld.f64 	%fd209, [%rd58];
	ld.f64 	%fd210, [%rd57];
	mul.f64 	%fd211, %fd210, %fd210;
	fma.rn.f64 	%fd212, %fd209, %fd209, %fd211;
	ld.global.f64 	%fd213, [%rd56];
	add.f64 	%fd214, %fd213, %fd212;
	st.global.f64 	[%rd56], %fd214;
	add.s32 	%r107, %r107, 1;
	add.s32 	%r105, %r105, 1;
	setp.ne.s32 	%p29, %r105, 0;
	@%p29 bra 	$L__BB1_19;
$L__BB1_20:
	add.s32 	%r95, %r58, -2;
	setp.lt.u32 	%p30, %r95, 3;
	@%p30 bra 	$L__BB1_23;
	sub.s32 	%r96, %r107, %r2;
	sub.s32 	%r118, %r96, %r58;
	add.s64 	%rd5, %rd11, 16;
	add.s64 	%rd6, %rd12, 16;
	add.s64 	%rd7, %rd4, 16;
$L__BB1_22:
	mul.wide.s32 	%rd59, %r107, 8;
	add.s64 	%rd60, %rd5, %rd59;
	add.s64 	%rd61, %rd6, %rd59;
	add.s64 	%rd62, %rd7, %rd59;
	ld.f64 	%fd215, [%rd60+-16];
	ld.f64 	%fd216, [%rd61+-16];
	mul.f64 	%fd217, %fd216, %fd216;
	fma.rn.f64 	%fd218, %fd215, %fd215, %fd217;
	ld.global.f64 	%fd219, [%rd62+-16];
	add.f64 	%fd220, %fd219, %fd218;
	st.global.f64 	[%rd62+-16], %fd220;
	ld.f64 	%fd221, [%rd60+-8];
	ld.f64 	%fd222, [%rd61+-8];
	mul.f64 	%fd223, %fd222, %fd222;
	fma.rn.f64 	%fd224, %fd221, %fd221, %fd223;
	ld.global.f64 	%fd225, [%rd62+-8];
	add.f64 	%fd226, %fd225, %fd224;
	st.global.f64 	[%rd62+-8], %fd226;
	ld.f64 	%fd227, [%rd60];
	ld.f64 	%fd228, [%rd61];
	mul.f64 	%fd229, %fd228, %fd228;
	fma.rn.f64 	%fd230, %fd227, %fd227, %fd229;
	ld.global.f64 	%fd231, [%rd62];
	add.f64 	%fd232, %fd231, %fd230;
	st.global.f64 	[%rd62], %fd232;
	ld.f64 	%fd233, [%rd60+8];
	ld.f64 	%fd234, [%rd61+8];
	mul.f64 	%fd235, %fd234, %fd234;
	fma.rn.f64 	%fd236, %fd233, %fd233, %fd235;
	ld.global.f64 	%fd237, [%rd62+8];
	add.f64 	%fd238, %fd237, %fd236;
	st.global.f64 	[%rd62+8], %fd238;
	add.s32 	%r107, %r107, 4;
	add.s32 	%r118, %r118, 4;
	setp.ne.s32 	%p31, %r118, -1;
	@%p31 bra 	$L__BB1_22;
$L__BB1_23:
	ret;
$L__BB1_24:
	mul.f64 	%fd38, %fd1, 0d3FE45F306DC9C883;
	cvt.rni.s32.f64 	%r109, %fd38;
	cvt.rn.f64.s32 	%fd39, %r109;
	fma.rn.f64 	%fd40, %fd39, 0dBFF921FB54442D18, %fd1;
	fma.rn.f64 	%fd41, %fd39, 0dBC91A62633145C00, %fd40;
	fma.rn.f64 	%fd240, %fd39, 0dB97B839A252049C0, %fd41;
	setp.ltu.f64 	%p12, %fd2, 0d41E0000000000000;
	@%p12 bra 	$L__BB1_26;
	{ // callseq 2, 0
	.param .b64 param0;
	st.param.f64 	[param0], %fd1;
	.param .align 16 .b8 retval0[16];
	call.uni (retval0), 
	__internal_trig_reduction_slowpathd, 
	(
	param0
	);
	ld.param.f64 	%fd240, [retval0];
	ld.param.b32 	%r109, [retval0+8];
	} // callseq 2
$L__BB1_26:
	add.s32 	%r110, %r109, 1;
$L__BB1_27:
	setp.neu.f64 	%p13, %fd2, 0d7FF0000000000000;
	shl.b32 	%r75, %r110, 6;
	cvt.u64.u32 	%rd27, %r75;
	and.b64  	%rd28, %rd27, 64;
	add.s64 	%rd30, %rd29, %rd28;
	mul.rn.f64 	%fd44, %fd240, %fd240;
	and.b32  	%r76, %r110, 1;
	setp.eq.b32 	%p14, %r76, 1;
	selp.f64 	%fd45, 0dBDA8FF8320FD8164, 0d3DE5DB65F9785EBA, %p14;
	ld.global.nc.v2.f64 	{%fd46, %fd47}, [%rd30];
	fma.rn.f64 	%fd48, %fd45, %fd44, %fd46;
	fma.rn.f64 	%fd49, %fd48, %fd44, %fd47;
	ld.global.nc.v2.f64 	{%fd50, %fd51}, [%rd30+16];
	fma.rn.f64 	%fd52, %fd49, %fd44, %fd50;
	fma.rn.f64 	%fd53, %fd52, %fd44, %fd51;
	ld.global.nc.v2.f64 	{%fd54, %fd55}, [%rd30+32];
	fma.rn.f64 	%fd56, %fd53, %fd44, %fd54;
	fma.rn.f64 	%fd57, %fd56, %fd44, %fd55;
	fma.rn.f64 	%fd58, %fd57, %fd240, %fd240;
	fma.rn.f64 	%fd59, %fd57, %fd44, 0d3FF0000000000000;
	selp.f64 	%fd60, %fd59, %fd58, %p14;
	and.b32  	%r77, %r110, 2;
	setp.eq.s32 	%p15, %r77, 0;
	mov.f64 	%fd61, 0d0000000000000000;
	sub.f64 	%fd62, %fd61, %fd60;
	selp.f64 	%fd8, %fd60, %fd62, %p15;
	@%p13 bra 	$L__BB1_29;
	mov.f64 	%fd68, 0d0000000000000000;
	mul.rn.f64 	%fd241, %fd1, %fd68;
	mov.b32 	%r111, 0;
	bra.uni 	$L__BB1_31;
$L__BB1_29:
	mul.f64 	%fd63, %fd1, 0d3FE45F306DC9C883;
	cvt.rni.s32.f64 	%r111, %fd63;
	cvt.rn.f64.s32 	%fd64, %r111;
	fma.rn.f64 	%fd65, %fd64, 0dBFF921FB54442D18, %fd1;
	fma.rn.f64 	%fd66, %fd64, 0dBC91A62633145C00, %fd65;
	fma.rn.f64 	%fd241, %fd64, 0dB97B839A252049C0, %fd66;
	setp.ltu.f64 	%p16, %fd2, 0d41E0000000000000;
	@%p16 bra 	$L__BB1_31;
	{ // callseq 3, 0
	.param .b64 param0;
	st.param.f64 	[param0], %fd1;
	.param .align 16 .b8 retval0[16];
	call.uni (retval0), 
	__internal_trig_reduction_slowpathd, 
	(
	param0
	);
	ld.param.f64 	%fd241, [retval0];
	ld.param.b32 	%r111, [retval0+8];
	} // callseq 3
$L__BB1_31:
	shl.b32 	%r80, %r111, 6;
	cvt.u64.u32 	%rd31, %r80;
	and.b64  	%rd32, %rd31, 64;
	add.s64 	%rd34, %rd29, %rd32;
	mul.rn.f64 	%fd69, %fd241, %fd241;
	and.b32  	%r81, %r111, 1;
	setp.eq.b32 	%p17, %r81, 1;
	selp.f64 	%fd70, 0dBDA8FF8320FD8164, 0d3DE5DB65F9785EBA, %p17;
	ld.global.nc.v2.f64 	{%fd71, %fd72}, [%rd34];
	fma.rn.f64 	%fd73, %fd70, %fd69, %fd71;
	fma.rn.f64 	%fd74, %fd73, %fd69, %fd72;
	ld.global.nc.v2.f64 	{%fd75, %fd76}, [%rd34+16];
	fma.rn.f64 	%fd77, %fd74, %fd69, %fd75;
	fma.rn.f64 	%fd78, %fd77, %fd69, %fd76;
	ld.global.nc.v2.f64 	{%fd79, %fd80}, [%rd34+32];
	fma.rn.f64 	%fd81, %fd78, %fd69, %fd79;
	fma.rn.f64 	%fd82, %fd81, %fd69, %fd80;
	fma.rn.f64 	%fd83, %fd82, %fd241, %fd241;
	fma.rn.f64 	%fd84, %fd82, %fd69, 0d3FF0000000000000;
	selp.f64 	%fd85, %fd84, %fd83, %p17;
	and.b32  	%r82, %r111, 2;
	setp.eq.s32 	%p18, %r82, 0;
	mov.f64 	%fd86, 0d0000000000000000;
	sub.f64 	%fd87, %fd86, %fd85;
	selp.f64 	%fd13, %fd85, %fd87, %p18;
	shr.s32 	%r37, %r108, 1;
	setp.lt.s32 	%p19, %r37, 1;
	@%p19 bra 	$L__BB1_42;
	mov.b32 	%r112, 0;
$L__BB1_33:
	setp.lt.u32 	%p20, %r37, 4;
	mov.f64 	%fd245, 0d3FF0000000000000;
	mov.f64 	%fd244, 0d0000000000000000;
	mov.b32 	%r117, 0;
	@%p20 bra 	$L__BB1_36;
	and.b32  	%r85, %r37, 2147483644;
	neg.s32 	%r115, %r85;
	add.s32 	%r114, %r37, %r112;
	mov.f64 	%fd245, 0d3FF0000000000000;
	mov.f64 	%fd244, 0d0000000000000000;
	mov.u32 	%r113, %r112;
$L__BB1_35:
	.pragma "nounroll";
	and.b32  	%r117, %r37, 2147483644;
	mul.wide.s32 	%rd35, %r114, 8;
	add.s64 	%rd36, %rd11, 16;
	add.s64 	%rd37, %rd36, %rd35;
	add.s64 	%rd38, %rd12, 16;
	add.s64 	%rd39, %rd38, %rd35;
	mul.wide.s32 	%rd40, %r113, 8;
	add.s64 	%rd41, %rd36, %rd40;
	add.s64 	%rd42, %rd38, %rd40;
	ld.f64 	%fd92, [%rd37+-16];
	mul.f64 	%fd93, %fd245, %fd92;
	ld.f64 	%fd94, [%rd39+-16];
	mul.f64 	%fd95, %fd244, %fd94;
	sub.f64 	%fd96, %fd93, %fd95;
	mul.f64 	%fd97, %fd244, %fd92;
	fma.rn.f64 	%fd98, %fd245, %fd94, %fd97;
	ld.f64 	%fd99, [%rd41+-16];
	ld.f64 	%fd100, [%rd42+-16];
	add.f64 	%fd101, %fd99, %fd96;
	st.f64 	[%rd41+-16], %fd101;
	add.f64 	%fd102, %fd100, %fd98;
	st.f64 	[%rd42+-16], %fd102;
	sub.f64 	%fd103, %fd99, %fd96;
	st.f64 	[%rd37+-16], %fd103;
	sub.f64 	%fd104, %fd100, %fd98;
	st.f64 	[%rd39+-16], %fd104;
	mul.f64 	%fd105, %fd8, %fd245;
	mul.f64 	%fd106, %fd13, %fd244;
	sub.f64 	%fd107, %fd105, %fd106;
	mul.f64 	%fd108, %fd8, %fd244;
	fma.rn.f64 	%fd109, %fd13, %fd245, %fd108;
	ld.f64 	%fd110, [%rd37+-8];
	mul.f64 	%fd111, %fd107, %fd110;
	ld.f64 	%fd112, [%rd39+-8];
	mul.f64 	%fd113, %fd109, %fd112;
	sub.f64 	%fd114, %fd111, %fd113;
	mul.f64 	%fd115, %fd109, %fd110;
	fma.rn.f64 	%fd116, %fd107, %fd112, %fd115;
	ld.f64 	%fd117, [%rd41+-8];
	ld.f64 	%fd118, [%rd42+-8];
	add.f64 	%fd119, %fd117, %fd114;
	st.f64 	[%rd41+-8], %fd119;
	add.f64 	%fd120, %fd118, %fd116;
	st.f64 	[%rd42+-8], %fd120;
	sub.f64 	%fd121, %fd117, %fd114;
	st.f64 	[%rd37+-8], %fd121;
	sub.f64 	%fd122, %fd118, %fd116;
	st.f64 	[%rd39+-8], %fd122;
	mul.f64 	%fd123, %fd8, %fd107;
	mul.f64 	%fd124, %fd13, %fd109;
	sub.f64 	%fd125, %fd123, %fd124;
	mul.f64 	%fd126, %fd8, %fd109;
	fma.rn.f64 	%fd127, %fd13, %fd107, %fd126;
	ld.f64 	%fd128, [%rd37];
	mul.f64 	%fd129, %fd125, %fd128;
	ld.f64 	%fd130, [%rd39];
	mul.f64 	%fd131, %fd127, %fd130;
	sub.f64 	%fd132, %fd129, %fd131;
	mul.f64 	%fd133, %fd127, %fd128;
	fma.rn.f64 	%fd134, %fd125, %fd130, %fd133;
	ld.f64 	%fd135, [%rd41];
	ld.f64 	%fd136, [%rd42];
	add.f64 	%fd137, %fd135, %fd132;
	st.f64 	[%rd41], %fd137;
	add.f64 	%fd138, %fd136, %fd134;
	st.f64 	[%rd42], %fd138;
	sub.f64 	%fd139, %fd135, %fd132;
	st.f64 	[%rd37], %fd139;
	sub.f64 	%fd140, %fd136, %fd134;
	st.f64 	[%rd39], %fd140;
	mul.f64 	%fd141, %fd8, %fd125;
	mul.f64 	%fd142, %fd13, %fd127;
	sub.f64 	%fd143, %fd141, %fd142;
	mul.f64 	%fd144, %fd8, %fd127;
	fma.rn.f64 	%fd145, %fd13, %fd125, %fd144;
	ld.f64 	%fd146, [%rd37+8];
	mul.f64 	%fd147, %fd143, %fd146;
	ld.f64 	%fd148, [%rd39+8];
	mul.f64 	%fd149, %fd145, %fd148;
	sub.f64 	%fd150, %fd147, %fd149;
	mul.f64 	%fd151, %fd145, %fd146;
	fma.rn.f64 	%fd152, %fd143, %fd148, %fd151;
	ld.f64 	%fd153, [%rd41+8];
	ld.f64 	%fd154, [%rd42+8];
	add.f64 	%fd155, %fd153, %fd150;
	st.f64 	[%rd41+8], %fd155;
	add.f64 	%fd156, %fd154, %fd152;
	st.f64 	[%rd42+8], %fd156;
	sub.f64 	%fd157, %fd153, %fd150;
	st.f64 	[%rd37+8], %fd157;
	sub.f64 	%fd158, %fd154, %fd152;
	st.f64 	[%rd39+8], %fd158;
	mul.f64 	%fd159, %fd8, %fd143;
	mul.f64 	%fd160, %fd13, %fd145;
	sub.f64 	%fd245, %fd159, %fd160;
	mul.f64 	%fd161, %fd8, %fd145;
	fma.rn.f64 	%fd244, %fd13, %fd143, %fd161;
	add.s32 	%r115, %r115, 4;
	add.s32 	%r114, %r114, 4;
	add.s32 	%r113, %r113, 4;
	setp.eq.s32 	%p21, %r115, 0;
	@%p21 bra 	$L__BB1_36;
	bra.uni 	$L__BB1_35;
$L__BB1_36:
	and.b32  	%r86, %r108, 6;
	setp.eq.s32 	%p22, %r86, 0;
	@%p22 bra 	$L__BB1_41;
	setp.eq.s32 	%p23, %r86, 2;
	@%p23 bra 	$L__BB1_39;
	add.s32 	%r87, %r117, %r112;
	add.s32 	%r88, %r87, %r37;
	mul.wide.s32 	%rd43, %r88, 8;
	add.s64 	%rd44, %rd11, %rd43;
	ld.f64 	%fd162, [%rd44];
	mul.f64 	%fd163, %fd245, %fd162;
	add.s64 	%rd45, %rd12, %rd43;
	ld.f64 	%fd164, [%rd45];
	mul.f64 	%fd165, %fd244, %fd164;
	sub.f64 	%fd166, %fd163, %fd165;
	mul.f64 	%fd167, %fd244, %fd162;
	fma.rn.f64 	%fd168, %fd245, %fd164, %fd167;
	mul.wide.s32 	%rd46, %r87, 8;
	add.s64 	%rd47, %rd11, %rd46;
	ld.f64 	%fd169, [%rd47];
	add.s64 	%rd48, %rd12, %rd46;
	ld.f64 	%fd170, [%rd48];
	add.f64 	%fd171, %fd169, %fd166;
	st.f64 	[%rd47], %fd171;
	add.f64 	%fd172, %fd170, %fd168;
	st.f64 	[%rd48], %fd172;
	sub.f64 	%fd173, %fd169, %fd166;
	st.f64 	[%rd44], %fd173;
	sub.f64 	%fd174, %fd170, %fd168;
	st.f64 	[%rd45], %fd174;
	mul.f64 	%fd175, %fd8, %fd245;
	mul.f64 	%fd176, %fd13, %fd244;
	sub.f64 	%fd177, %fd175, %fd176;
	mul.f64 	%fd178, %fd8, %fd244;
	fma.rn.f64 	%fd179, %fd13, %fd245, %fd178;
	ld.f64 	%fd180, [%rd44+8];
	mul.f64 	%fd181, %fd177, %fd180;
	ld.f64 	%fd182, [%rd45+8];
	mul.f64 	%fd183, %fd179, %fd182;
	sub.f64 	%fd184, %fd181, %fd183;
	mul.f64 	%fd185, %fd179, %fd180;
	fma.rn.f64 	%fd186, %fd177, %fd182, %fd185;
	ld.f64 	%fd187, [%rd47+8];
	ld.f64 	%fd188, [%rd48+8];
	add.f64 	%fd189, %fd187, %fd184;
	st.f64 	[%rd47+8], %fd189;
	add.f64 	%fd190, %fd188, %fd186;
	st.f64 	[%rd48+8], %fd190;
	sub.f64 	%fd191, %fd187, %fd184;
	st.f64 	[%rd44+8], %fd191;
	sub.f64 	%fd192, %fd188, %fd186;
	st.f64 	[%rd45+8], %fd192;
	mul.f64 	%fd193, %fd8, %fd177;
	mul.f64 	%fd194, %fd13, %fd179;
	sub.f64 	%fd245, %fd193, %fd194;
	mul.f64 	%fd195, %fd8, %fd179;
	fma.rn.f64 	%fd244, %fd13, %fd177, %fd195;
	add.s32 	%r117, %r117, 2;
$L__BB1_39:
	and.b32  	%r89, %r108, 2;
	setp.eq.s32 	%p24, %r89, 0;
	@%p24 bra 	$L__BB1_41;
	add.s32 	%r90, %r117, %r112;
	add.s32 	%r91, %r90, %r37;
	mul.wide.s32 	%rd49, %r91, 8;
	add.s64 	%rd50, %rd11, %rd49;
	ld.f64 	%fd196, [%rd50];
	mul.f64 	%fd197, %fd245, %fd196;
	add.s64 	%rd51, %rd12, %rd49;
	ld.f64 	%fd198, [%rd51];
	mul.f64 	%fd199, %fd244, %fd198;
	sub.f64 	%fd200, %fd197, %fd199;
	mul.f64 	%fd201, %fd244, %fd196;
	fma.rn.f64 	%fd202, %fd245, %fd198, %fd201;
	mul.wide.s32 	%rd52, %r90, 8;
	add.s64 	%rd53, %rd11, %rd52;
	ld.f64 	%fd203, [%rd53];
	add.s64 	%rd54, %rd12, %rd52;
	ld.f64 	%fd204, [%rd54];
	add.f64 	%fd205, %fd203, %fd200;
	st.f64 	[%rd53], %fd205;
	add.f64 	%fd206, %fd204, %fd202;
	st.f64 	[%rd54], %fd206;
	sub.f64 	%fd207, %fd203, %fd200;
	st.f64 	[%rd50], %fd207;
	sub.f64 	%fd208, %fd204, %fd202;
	st.f64 	[%rd51], %fd208;
$L__BB1_41:
	add.s32 	%r112, %r112, %r108;
	setp.lt.s32 	%p25, %r112, %r57;
	@%p25 bra 	$L__BB1_33;
$L__BB1_42:
	shl.b32 	%r108, %r108, 1;
	setp.lt.s32 	%p26, %r108, %r57;
	@%p26 bra 	$L__BB1_14;
	bra.uni 	$L__BB1_16;
$L__BB1_43:
	shl.b32 	%r69, %r99, 1;
	mul.wide.s32 	%rd18, %r69, 8;
	add.s64 	%rd19, %rd1, %rd18;
	ld.global.f64 	%fd26, [%rd19];
	mul.wide.s32 	%rd20, %r99, 8;
	add.s64 	%rd21, %rd11, %rd20;
	st.f64 	[%rd21], %fd26;
	ld.global.f64 	%fd27, [%rd19+8];
	add.s64 	%rd22, %rd12, %rd20;
	st.f64 	[%rd22], %fd27;
	ld.global.f64 	%fd28, [%rd19+16];
	st.f64 	[%rd21+8], %fd28;
	ld.global.f64 	%fd29, [%rd19+24];
	st.f64 	[%rd22+8], %fd29;
	ld.global.f64 	%fd30, [%rd19+32];
	st.f64 	[%rd21+16], %fd30;
	ld.global.f64 	%fd31, [%rd19+40];
	st.f64 	[%rd22+16], %fd31;
	ld.global.f64 	%fd32, [%rd19+48];
	st.f64 	[%rd21+24], %fd32;
	ld.global.f64 	%fd33, [%rd19+56];
	st.f64 	[%rd22+24], %fd33;
	add.s32 	%r99, %r99, 4;
	setp.eq.s32 	%p6, %r99, %r3;
	@%p6 bra 	$L__BB1_6;
	bra.uni 	$L__BB1_43;

}
.func  (.param .align 16 .b8 func_retval0[16]) __internal_trig_reduction_slowpathd(
	.param .b64 __internal_trig_reduction_slowpathd_param_0
)
{
	.local .align 8 .b8 	__local_depot2[40];
	.reg .b64 	%SP;
	.reg .b64 	%SPL;
	.reg .pred 	%p<10>;
	.reg .b32 	%r<47>;
	.reg .b64 	%rd<74>;
	.reg .b64 	%fd<5>;

	mov.u64 	%SPL, __local_depot2;
	ld.param.f64 	%fd4, [__internal_trig_reduction_slowpathd_param_0];
	add.u64 	%rd1, %SPL, 0;
	{
	.reg .b32 %temp; 
	mov.b64 	{%temp, %r1}, %fd4;
	}
	shr.u32 	%r2, %r1, 20;
	and.b32  	%r3, %r2, 2047;
	setp.eq.s32 	%p1, %r3, 2047;
	mov.b32 	%r46, 0;
	@%p1 bra 	$L__BB2_9;
	add.s32 	%r20, %r3, -1024;
	mov.b64 	%rd20, %fd4;
	shl.b64 	%rd2, %rd20, 11;
	shr.u32 	%r4, %r20, 6;
	sub.s32 	%r45, 15, %r4;
	sub.s32 	%r21, 19, %r4;
	setp.lt.u32 	%p2, %r20, 128;
	selp.b32 	%r6, 18, %r21, %p2;
	setp.ge.s32 	%p3, %r45, %r6;
	mov.b64 	%rd70, 0;
	@%p3 bra 	$L__BB2_4;
	add.s32 	%r23, %r6, %r4;
	neg.s32 	%r43, %r23;
	or.b64  	%rd3, %rd2, -9223372036854775808;
	mov.b64 	%rd70, 0;
	mov.b32 	%r42, 0;
	mov.u64 	%rd25, __cudart_i2opi_d;
	mov.u32 	%r44, %r45;
$L__BB2_3:
	.pragma "nounroll";
	mul.wide.s32 	%rd22, %r42, 8;
	add.s64 	%rd23, %rd1, %rd22;
	mul.wide.s32 	%rd24, %r44, 8;
	add.s64 	%rd26, %rd25, %rd24;
	ld.global.nc.u64 	%rd27, [%rd26];
	{
	.reg .u32 %r0, %r1, %r2, %r3, %alo, %ahi, %blo, %bhi, %clo, %chi;
	mov.b64 	{%alo,%ahi}, %rd27;
	mov.b64 	{%blo,%bhi}, %rd3;
	mov.b64 	{%clo,%chi}, %rd70;
	mad.lo.cc.u32 	%r0, %alo, %blo, %clo;
	madc.hi.cc.u32 	%r1, %alo, %blo, %chi;
	madc.hi.u32 	%r2, %alo, %bhi, 0;
	mad.lo.cc.u32 	%r1, %alo, %bhi, %r1;
	madc.hi.cc.u32 	%r2, %ahi, %blo, %r2;
	madc.hi.u32 	%r3, %ahi, %bhi, 0;
	mad.lo.cc.u32 	%r1, %ahi, %blo, %r1;
	madc.lo.cc.u32 	%r2, %ahi, %bhi, %r2;
	addc.u32 	%r3, %r3, 0;
	mov.b64 	%rd28, {%r0,%r1};
	mov.b64 	%rd70, {%r2,%r3};
	}
	st.local.u64 	[%rd23], %rd28;
	add.s32 	%r44, %r44, 1;
	add.s32 	%r43, %r43, 1;
	add.s32 	%r42, %r42, 1;
	setp.ne.s32 	%p4, %r43, -15;
	mov.u32 	%r45, %r6;
	@%p4 bra 	$L__BB2_3;
$L__BB2_4:
	cvt.s64.s32 	%rd29, %r45;
	cvt.u64.u32 	%rd30, %r4;
	add.s64 	%rd31, %rd30, %rd29;
	shl.b64 	%rd32, %rd31, 3;
	add.s64 	%rd33, %rd1, %rd32;
	st.local.u64 	[%rd33+-120], %rd70;
	and.b32  	%r15, %r2, 63;
	ld.local.u64 	%rd72, [%rd1+16];
	ld.local.u64 	%rd71, [%rd1+24];
	setp.eq.s32 	%p5, %r15, 0;
	@%p5 bra 	$L__BB2_6;
	shl.b64 	%rd34, %rd71, %r15;
	shr.u64 	%rd35, %rd72, 1;
	xor.b32  	%r24, %r15, 63;
	shr.u64 	%rd36, %rd35, %r24;
	or.b64  	%rd71, %rd34, %rd36;
	ld.local.u64 	%rd37, [%rd1+8];
	shl.b64 	%rd38, %rd72, %r15;
	shr.u64 	%rd39, %rd37, 1;
	shr.u64 	%rd40, %rd39, %r24;
	or.b64  	%rd72, %rd38, %rd40;
$L__BB2_6:
	and.b32  	%r25, %r1, -2147483648;
	shr.u64 	%rd41, %rd71, 62;
	cvt.u32.u64 	%r26, %rd41;
	mov.b64 	{%r27, %r28}, %rd71;
	mov.b64 	{%r29, %r30}, %rd72;
	shf.l.wrap.b32 	%r31, %r30, %r27, 2;
	shf.l.wrap.b32 	%r32, %r27, %r28, 2;
	mov.b64 	%rd42, {%r31, %r32};
	shl.b64 	%rd43, %rd72, 2;
	shr.u64 	%rd44, %rd42, 63;
	cvt.u32.u64 	%r33, %rd44;
	add.s32 	%r34, %r33, %r26;
	setp.eq.s32 	%p6, %r25, 0;
	neg.s32 	%r35, %r34;
	selp.b32 	%r46, %r34, %r35, %p6;
	setp.gt.s64 	%p7, %rd42, -1;
	mov.b64 	%rd45, 0;
	{
	.reg .u32 %r0, %r1, %r2, %r3, %a0, %a1, %a2, %a3, %b0, %b1, %b2, %b3;
	mov.b64 	{%a0,%a1}, %rd45;
	mov.b64 	{%a2,%a3}, %rd45;
	mov.b64 	{%b0,%b1}, %rd43;
	mov.b64 	{%b2,%b3}, %rd42;
	sub.cc.u32 	%r0, %a0, %b0;
	subc.cc.u32 	%r1, %a1, %b1;
	subc.cc.u32 	%r2, %a2, %b2;
	subc.u32 	%r3, %a3, %b3;
	mov.b64 	%rd46, {%r0,%r1};
	mov.b64 	%rd47, {%r2,%r3};
	}
	xor.b32  	%r36, %r25, -2147483648;
	selp.b64 	%rd73, %rd42, %rd47, %p7;
	selp.b64 	%rd14, %rd43, %rd46, %p7;
	selp.b32 	%r17, %r25, %r36, %p7;
	clz.b64 	%r37, %rd73;
	cvt.u64.u32 	%rd15, %r37;
	setp.eq.s32 	%p8, %r37, 0;
	@%p8 bra 	$L__BB2_8;
	cvt.u32.u64 	%r38, %rd15;
	and.b32  	%r39, %r38, 63;
	shl.b64 	%rd48, %rd73, %r39;
	shr.u64 	%rd49, %rd14, 1;
	not.b32 	%r40, %r38;
	and.b32  	%r41, %r40, 63;
	shr.u64 	%rd50, %rd49, %r41;
	or.b64  	%rd73, %rd48, %rd50;
$L__BB2_8:
	mov.b64 	%rd51, -3958705157555305931;
	{
	.reg .u32 %r0, %r1, %r2, %r3, %alo, %ahi, %blo, %bhi;
	mov.b64 	{%alo,%ahi}, %rd73;
	mov.b64 	{%blo,%bhi}, %rd51;
	mul.lo.u32 	%r0, %alo, %blo;
	mul.hi.u32 	%r1, %alo, %blo;
	mad.lo.cc.u32 	%r1, %alo, %bhi, %r1;
	madc.hi.u32 	%r2, %alo, %bhi, 0;
	mad.lo.cc.u32 	%r1, %ahi, %blo, %r1;
	madc.hi.cc.u32 	%r2, %ahi, %blo, %r2;
	madc.hi.u32 	%r3, %ahi, %bhi, 0;
	mad.lo.cc.u32 	%r2, %ahi, %bhi, %r2;
	addc.u32 	%r3, %r3, 0;
	mov.b64 	%rd52, {%r0,%r1};
	mov.b64 	%rd53, {%r2,%r3};
	}
	setp.gt.s64 	%p9, %rd53, 0;
	{
	.reg .u32 %r0, %r1, %r2, %r3, %a0, %a1, %a2, %a3, %b0, %b1, %b2, %b3;
	mov.b64 	{%a0,%a1}, %rd52;
	mov.b64 	{%a2,%a3}, %rd53;
	mov.b64 	{%b0,%b1}, %rd52;
	mov.b64 	{%b2,%b3}, %rd53;
	add.cc.u32 	%r0, %a0, %b0;
	addc.cc.u32 	%r1, %a1, %b1;
	addc.cc.u32 	%r2, %a2, %b2;
	addc.u32 	%r3, %a3, %b3;
	mov.b64 	%rd54, {%r0,%r1};
	mov.b64 	%rd55, {%r2,%r3};
	}
	selp.b64 	%rd56, %rd55, %rd53, %p9;
	selp.s64 	%rd57, -1, 0, %p9;
	sub.s64 	%rd58, %rd57, %rd15;
	cvt.u64.u32 	%rd59, %r17;
	shl.b64 	%rd60, %rd59, 32;
	add.s64 	%rd61, %rd56, 1;
	shr.u64 	%rd62, %rd61, 10;
	add.s64 	%rd63, %rd62, 1;
	shr.u64 	%rd64, %rd63, 1;
	shl.b64 	%rd65, %rd58, 52;
	add.s64 	%rd66, %rd65, %rd64;
	add.s64 	%rd67, %rd66, 4602678819172646912;
	or.b64  	%rd68, %rd67, %rd60;
	mov.b64 	%fd4, %rd68;
$L__BB2_9:
	st.param.f64 	[func_retval0], %fd4;
	st.param.b32 	[func_retval0+8], %r46;
	ret;

}


// ===== COMPILED SASS (sm_100) =====

	.target	sm_100

	.elftype	@"ET_EXEC"


//--------------------- .note.nv.tkinfo           --------------------------
	.section	.note.nv.tkinfo,"",@"SHT_NOTE"
	.sectionflags	@"SHF_NOTE_NV_TKINFO"
	.tkinfo
        /*0018*/ 	.word	0x00000002
        /*0030*/ 	.string	""
        /*0030*/ 	.string	"ptxas"
        /*0030*/ 	.string	"Cuda compilation tools, release 13.0, V13.0.88"
        /*0030*/ 	.string	"Build cuda_13.0.r13.0/compiler.36424714_0"
        /*0030*/ 	.string	"-arch sm_100 -m 64 "



//--------------------- .note.nv.cuinfo           --------------------------
	.section	.note.nv.cuinfo,"",@"SHT_NOTE"
	.sectionflags	@"SHF_NOTE_NV_CUINFO"
        /*0018*/ 	.short	0x0002
        /*001a*/ 	.short	0x0064
        /*001c*/ 	.short	0x0082
	.zero		2


//--------------------- .nv.info                  --------------------------
	.section	.nv.info,"",@"SHT_CUDA_INFO"
	.align	4


	//----- nvinfo : EIATTR_REGCOUNT
	.align		4
        /*0000*/ 	.byte	0x04, 0x2f
        /*0002*/ 	.short	(.L_3 - .L_2)
	.align		4
.L_2:
        /*0004*/ 	.word	index@(test)
        /*0008*/ 	.word	0x0000000a


	//----- nvinfo : EIATTR_FRAME_SIZE
	.align		4
.L_3:
        /*000c*/ 	.byte	0x04, 0x11
        /*000e*/ 	.short	(.L_5 - .L_4)
	.align		4
.L_4:
        /*0010*/ 	.word	index@(test)
        /*0014*/ 	.word	0x00000000


	//----- nvinfo : EIATTR_REGCOUNT
	.align		4
.L_5:
        /*0018*/ 	.byte	0x04, 0x2f
        /*001a*/ 	.short	(.L_7 - .L_6)
	.align		4
.L_6:
        /*001c*/ 	.word	index@(fft)
        /*0020*/ 	.word	0x00000028


	//----- nvinfo : EIATTR_FRAME_SIZE
	.align		4
.L_7:
        /*0024*/ 	.byte	0x04, 0x11
        /*0026*/ 	.short	(.L_9 - .L_8)
	.align		4
.L_8:
        /*0028*/ 	.word	index@($fft$__internal_trig_reduction_slowpathd)
        /*002c*/ 	.word	0x00000028


	//----- nvinfo : EIATTR_FRAME_SIZE
	.align		4
.L_9:
        /*0030*/ 	.byte	0x04, 0x11
        /*0032*/ 	.short	(.L_11 - .L_10)
	.align		4
.L_10:
        /*0034*/ 	.word	index@($__internal_0_$__cuda_sm20_div_rn_f64_full)
        /*0038*/ 	.word	0x00000028


	//----- nvinfo : EIATTR_FRAME_SIZE
	.align		4
.L_11:
        /*003c*/ 	.byte	0x04, 0x11
        /*003e*/ 	.short	(.L_13 - .L_12)
	.align		4
.L_12:
        /*0040*/ 	.word	index@(fft)
        /*0044*/ 	.word	0x00000028


	//----- nvinfo : EIATTR_MIN_STACK_SIZE
	.align		4
.L_13:
        /*0048*/ 	.byte	0x04, 0x12
        /*004a*/ 	.short	(.L_15 - .L_14)
	.align		4
.L_14:
        /*004c*/ 	.word	index@(fft)
        /*0050*/ 	.word	0x00000028


	//----- nvinfo : EIATTR_MIN_STACK_SIZE
	.align		4
.L_15:
        /*0054*/ 	.byte	0x04, 0x12
        /*0056*/ 	.short	(.L_17 - .L_16)
	.align		4
.L_16:
        /*0058*/ 	.word	index@(test)
        /*005c*/ 	.word	0x00000000
.L_17:


//--------------------- .nv.compat                --------------------------
	.section	.nv.compat,"",@"SHT_CUDA_COMPAT_INFO"
	.align	4
        /*0000*/ 	.byte	0x02, 0x09, 0x00, 0x00, 0x02, 0x02, 0x01, 0x00, 0x02, 0x05, 0x05, 0x00, 0x03, 0x07, 0x01, 0x01
        /*0010*/ 	.byte	0x02, 0x03, 0x00, 0x00, 0x02, 0x06, 0x01, 0x00, 0x04, 0x0b, 0x08, 0x00, 0x01, 0x00, 0x00, 0x00
        /*0020*/ 	.byte	0x00, 0x00, 0x00, 0x00


//--------------------- .nv.info.fft              --------------------------
	.section	.nv.info.fft,"",@"SHT_CUDA_INFO"
	.sectionflags	@""
	.align	4


	//----- nvinfo : EIATTR_CUDA_API_VERSION
	.align		4
        /*0000*/ 	.byte	0x04, 0x37
        /*0002*/ 	.short	(.L_19 - .L_18)
.L_18:
        /*0004*/ 	.word	0x00000082


	//----- nvinfo : EIATTR_KPARAM_INFO
	.align		4
.L_19:
        /*0008*/ 	.byte	0x04, 0x17
        /*000a*/ 	.short	(.L_21 - .L_20)
.L_20:
        /*000c*/ 	.word	0x00000000
        /*0010*/ 	.short	0x0004
        /*0012*/ 	.short	0x0018
        /*0014*/ 	.byte	0x00, 0xf0, 0x11, 0x00


	//----- nvinfo : EIATTR_KPARAM_INFO
	.align		4
.L_21:
        /*0018*/ 	.byte	0x04, 0x17
        /*001a*/ 	.short	(.L_23 - .L_22)
.L_22:
        /*001c*/ 	.word	0x00000000
        /*0020*/ 	.short	0x0003
        /*0022*/ 	.short	0x0014
        /*0024*/ 	.byte	0x00, 0xf0, 0x11, 0x00


	//----- nvinfo : EIATTR_KPARAM_INFO
	.align		4
.L_23:
        /*0028*/ 	.byte	0x04, 0x17
        /*002a*/ 	.short	(.L_25 - .L_24)
.L_24:
        /*002c*/ 	.word	0x00000000
        /*0030*/ 	.short	0x0002
        /*0032*/ 	.short	0x0010
        /*0034*/ 	.byte	0x00, 0xf0, 0x11, 0x00


	//----- nvinfo : EIATTR_KPARAM_INFO
	.align		4
.L_25:
        /*0038*/ 	.byte	0x04, 0x17
        /*003a*/ 	.short	(.L_27 - .L_26)
.L_26:
        /*003c*/ 	.word	0x00000000
        /*0040*/ 	.short	0x0001
        /*0042*/ 	.short	0x0008
        /*0044*/ 	.byte	0x00, 0xf5, 0x21, 0x00


	//----- nvinfo : EIATTR_KPARAM_INFO
	.align		4
.L_27:
        /*0048*/ 	.byte	0x04, 0x17
        /*004a*/ 	.short	(.L_29 - .L_28)
.L_28:
        /*004c*/ 	.word	0x00000000
        /*0050*/ 	.short	0x0000
        /*0052*/ 	.short	0x0000
        /*0054*/ 	.byte	0x00, 0xf5, 0x21, 0x00


	//----- nvinfo : EIATTR_SPARSE_MMA_MASK
	.align		4
.L_29:
        /*0058*/ 	.byte	0x03, 0x50
        /*005a*/ 	.short	0x0000


	//----- nvinfo : EIATTR_MAXREG_COUNT
	.align		4
        /*005c*/ 	.byte	0x03, 0x1b
        /*005e*/ 	.short	0x00ff


	//----- nvinfo : EIATTR_EXTERNS
	.align		4
        /*0060*/ 	.byte	0x04, 0x0f
        /*0062*/ 	.short	(.L_31 - .L_30)


	//   ....[0]....
	.align		4
.L_30:
        /*0064*/ 	.word	index@(malloc)


	//----- nvinfo : EIATTR_MERCURY_ISA_VERSION
	.align		4
.L_31:
        /*0068*/ 	.byte	0x03, 0x5f
        /*006a*/ 	.short	0x0101


	//----- nvinfo : EIATTR_VRC_CTA_INIT_COUNT
	.align		4
        /*006c*/ 	.byte	0x02, 0x4a
	.zero		1
	.zero		1


	//----- nvinfo : EIATTR_SYSCALL_OFFSETS
	.align		4
        /*0070*/ 	.byte	0x04, 0x46
        /*0072*/ 	.short	(.L_33 - .L_32)


	//   ....[0]....
.L_32:
        /*0074*/ 	.word	0x00000170


	//   ....[1]....
        /*0078*/ 	.word	0x00000220


	//----- nvinfo : EIATTR_EXIT_INSTR_OFFSETS
	.align		4
.L_33:
        /*007c*/ 	.byte	0x04, 0x1c
        /*007e*/ 	.short	(.L_35 - .L_34)


	//   ....[0]....
.L_34:
        /*0080*/ 	.word	0x00000080


	//   ....[1]....
        /*0084*/ 	.word	0x00001d50


	//   ....[2]....
        /*0088*/ 	.word	0x00001f20


	//   ....[3]....
        /*008c*/ 	.word	0x000021a0


	//----- nvinfo : EIATTR_CRS_STACK_SIZE
	.align		4
.L_35:
        /*0090*/ 	.byte	0x04, 0x1e
        /*0092*/ 	.short	(.L_37 - .L_36)
.L_36:
        /*0094*/ 	.word	0x00000000


	//----- nvinfo : EIATTR_CBANK_PARAM_SIZE
	.align		4
.L_37:
        /*0098*/ 	.byte	0x03, 0x19
        /*009a*/ 	.short	0x001c


	//----- nvinfo : EIATTR_PARAM_CBANK
	.align		4
        /*009c*/ 	.byte	0x04, 0x0a
        /*009e*/ 	.short	(.L_39 - .L_38)
	.align		4
.L_38:
        /*00a0*/ 	.word	index@(.nv.constant0.fft)
        /*00a4*/ 	.short	0x0380
        /*00a6*/ 	.short	0x001c


	//----- nvinfo : EIATTR_SW_WAR
	.align		4
.L_39:
        /*00a8*/ 	.byte	0x04, 0x36
        /*00aa*/ 	.short	(.L_41 - .L_40)
.L_40:
        /*00ac*/ 	.word	0x00000008
.L_41:


//--------------------- .nv.info.test             --------------------------
	.section	.nv.info.test,"",@"SHT_CUDA_INFO"
	.sectionflags	@""
	.align	4


	//----- nvinfo : EIATTR_CUDA_API_VERSION
	.align		4
        /*0000*/ 	.byte	0x04, 0x37
        /*0002*/ 	.short	(.L_43 - .L_42)
.L_42:
        /*0004*/ 	.word	0x00000082


	//----- nvinfo : EIATTR_KPARAM_INFO
	.align		4
.L_43:
        /*0008*/ 	.byte	0x04, 0x17
        /*000a*/ 	.short	(.L_45 - .L_44)
.L_44:
        /*000c*/ 	.word	0x00000000
        /*0010*/ 	.short	0x0004
        /*0012*/ 	.short	0x0018
        /*0014*/ 	.byte	0x00, 0xf0, 0x11, 0x00


	//----- nvinfo : EIATTR_KPARAM_INFO
	.align		4
.L_45:
        /*0018*/ 	.byte	0x04, 0x17
        /*001a*/ 	.short	(.L_47 - .L_46)
.L_46:
        /*001c*/ 	.word	0x00000000
        /*0020*/ 	.short	0x0003
        /*0022*/ 	.short	0x0014
        /*0024*/ 	.byte	0x00, 0xf0, 0x11, 0x00


	//----- nvinfo : EIATTR_KPARAM_INFO
	.align		4
.L_47:
        /*0028*/ 	.byte	0x04, 0x17
        /*002a*/ 	.short	(.L_49 - .L_48)
.L_48:
        /*002c*/ 	.word	0x00000000
        /*0030*/ 	.short	0x0002
        /*0032*/ 	.short	0x0010
        /*0034*/ 	.byte	0x00, 0xf0, 0x11, 0x00


	//----- nvinfo : EIATTR_KPARAM_INFO
	.align		4
.L_49:
        /*0038*/ 	.byte	0x04, 0x17
        /*003a*/ 	.short	(.L_51 - .L_50)
.L_50:
        /*003c*/ 	.word	0x00000000
        /*0040*/ 	.short	0x0001
        /*0042*/ 	.short	0x0008
        /*0044*/ 	.byte	0x00, 0xf5, 0x21, 0x00


	//----- nvinfo : EIATTR_KPARAM_INFO
	.align		4
.L_51:
        /*0048*/ 	.byte	0x04, 0x17
        /*004a*/ 	.short	(.L_53 - .L_52)
.L_52:
        /*004c*/ 	.word	0x00000000
        /*0050*/ 	.short	0x0000
        /*0052*/ 	.short	0x0000
        /*0054*/ 	.byte	0x00, 0xf5, 0x21, 0x00


	//----- nvinfo : EIATTR_SPARSE_MMA_MASK
	.align		4
.L_53:
        /*0058*/ 	.byte	0x03, 0x50
        /*005a*/ 	.short	0x0000


	//----- nvinfo : EIATTR_MAXREG_COUNT
	.align		4
        /*005c*/ 	.byte	0x03, 0x1b
        /*005e*/ 	.short	0x00ff


	//----- nvinfo : EIATTR_MERCURY_ISA_VERSION
	.align		4
        /*0060*/ 	.byte	0x03, 0x5f
        /*0062*/ 	.short	0x0101


	//----- nvinfo : EIATTR_VRC_CTA_INIT_COUNT
	.align		4
        /*0064*/ 	.byte	0x02, 0x4a
	.zero		1
	.zero		1


	//----- nvinfo : EIATTR_EXIT_INSTR_OFFSETS
	.align		4
        /*0068*/ 	.byte	0x04, 0x1c
        /*006a*/ 	.short	(.L_55 - .L_54)


	//   ....[0]....
.L_54:
        /*006c*/ 	.word	0x00000070


	//   ....[1]....
        /*0070*/ 	.word	0x000000f0


	//----- nvinfo : EIATTR_CBANK_PARAM_SIZE
	.align		4
.L_55:
        /*0074*/ 	.byte	0x03, 0x19
        /*0076*/ 	.short	0x001c


	//----- nvinfo : EIATTR_PARAM_CBANK
	.align		4
        /*0078*/ 	.byte	0x04, 0x0a
        /*007a*/ 	.short	(.L_57 - .L_56)
	.align		4
.L_56:
        /*007c*/ 	.word	index@(.nv.constant0.test)
        /*0080*/ 	.short	0x0380
        /*0082*/ 	.short	0x001c


	//----- nvinfo : EIATTR_SW_WAR
	.align		4
.L_57:
        /*0084*/ 	.byte	0x04, 0x36
        /*0086*/ 	.short	(.L_59 - .L_58)
.L_58:
        /*0088*/ 	.word	0x00000008
.L_59:


//--------------------- .nv.callgraph             --------------------------
	.section	.nv.callgraph,"",@"SHT_CUDA_CALLGRAPH"
	.align	4
	.sectionentsize	8
	.align		4
        /*0000*/ 	.word	0x00000000
	.align		4
        /*0004*/ 	.word	0xffffffff
	.align		4
        /*0008*/ 	.word	index@(fft)
	.align		4
        /*000c*/ 	.word	index@(malloc)
	.align		4
        /*0010*/ 	.word	0x00000000
	.align		4
        /*0014*/ 	.word	0xfffffffe
	.align		4
        /*0018*/ 	.word	0x00000000
	.align		4
        /*001c*/ 	.word	0xfffffffd
	.align		4
        /*0020*/ 	.word	0x00000000
	.align		4
        /*0024*/ 	.word	0xfffffffc


//--------------------- .nv.constant4             --------------------------
	.section	.nv.constant4,"a",@progbits
	.align	8
	.align		8
.nv.constant4:
        /*0000*/ 	.dword	malloc
	.align		8
        /*0008*/ 	.dword	__cudart_i2opi_d
	.align		8
        /*0010*/ 	.dword	__cudart_sin_cos_coeffs


//--------------------- .text.fft                 --------------------------
	.section	.text.fft,"ax",@progbits
	.align	128
        .global         fft
        .type           fft,@function
        .size           fft,(.L_x_51 - fft)
        .other          fft,@"STO_CUDA_ENTRY STV_DEFAULT"
fft:
.text.fft:
[----:B------:R-:W0:Y:S01]  /*0000*/  LDC R1, c[0x0][0x37c] ;  /* 0x0000df00ff017b82 */ /* 0x000e220000000800 */
[----:B------:R-:W1:Y:S07]  /*0010*/  S2R R3, SR_TID.X ;  /* 0x0000000000037919 */ /* 0x000e6e0000002100 */
[----:B------:R-:W1:Y:S01]  /*0020*/  S2UR UR4, SR_CTAID.X ;  /* 0x00000000000479c3 */ /* 0x000e620000002500 */
[----:B------:R-:W2:Y:S01]  /*0030*/  LDCU UR38, c[0x0][0x390] ;  /* 0x00007200ff2677ac */ /* 0x000ea20008000800 */
[----:B0-----:R-:W-:-:S06]  /*0040*/  VIADD R1, R1, 0xffffffd8 ;  /* 0xffffffd801017836 */ /* 0x001fcc0000000000 */
[----:B------:R-:W1:Y:S02]  /*0050*/  LDC R2, c[0x0][0x360] ;  /* 0x0000d800ff027b82 */ /* 0x000e640000000800 */
[----:B-1----:R-:W-:-:S05]  /*0060*/  IMAD R2, R2, UR4, R3 ;  /* 0x0000000402027c24 */ /* 0x002fca000f8e0203 */
[----:B--2---:R-:W-:-:S13]  /*0070*/  ISETP.GE.AND P0, PT, R2, UR38, PT ;  /* 0x0000002602007c0c */ /* 0x004fda000bf06270 */
[----:B------:R-:W-:Y:S05]  /*0080*/  @P0 EXIT ;  /* 0x000000000000094d */ /* 0x000fea0003800000 */
[----:B------:R-:W0:Y:S01]  /*0090*/  LDC R19, c[0x0][0x394] ;  /* 0x0000e500ff137b82 */ /* 0x000e220000000800 */
[----:B------:R-:W-:Y:S01]  /*00a0*/  MOV R16, 0x0 ;  /* 0x0000000000107802 */ /* 0x000fe20000000f00 */
[----:B------:R-:W1:Y:S01]  /*00b0*/  LDCU UR4, c[0x0][0x398] ;  /* 0x00007300ff0477ac */ /* 0x000e620008000800 */
[----:B------:R-:W-:-:S05]  /*00c0*/  UIMAD.WIDE UR38, UR38, 0x8, URZ ;  /* 0x00000008262678a5 */ /* 0x000fca000f8e02ff */
[----:B------:R2:W3:Y:S01]  /*00d0*/  LDC.64 R6, c[0x4][R16] ;  /* 0x0100000010067b82 */ /* 0x0004e20000000a00 */
[----:B------:R-:W4:Y:S01]  /*00e0*/  LDCU.64 UR36, c[0x0][0x358] ;  /* 0x00006b00ff2477ac */ /* 0x000f220008000a00 */
[----:B------:R-:W-:Y:S02]  /*00f0*/  IMAD.U32 R9, RZ, RZ, UR39 ;  /* 0x00000027ff097e24 */ /* 0x000fe4000f8e00ff */
[----:B------:R-:W-:Y:S02]  /*0100*/  IMAD.U32 R5, RZ, RZ, UR39 ;  /* 0x00000027ff057e24 */ /* 0x000fe4000f8e00ff */
[----:B------:R-:W-:Y:S02]  /*0110*/  IMAD.U32 R4, RZ, RZ, UR38 ;  /* 0x00000026ff047e24 */ /* 0x000fe4000f8e00ff */
[----:B------:R-:W-:Y:S02]  /*0120*/  IMAD.U32 R8, RZ, RZ, UR38 ;  /* 0x00000026ff087e24 */ /* 0x000fe4000f8e00ff */
[----:B-1----:R-:W-:-:S02]  /*0130*/  IMAD R2, R2, UR4, RZ ;  /* 0x0000000402027c24 */ /* 0x002fc4000f8e02ff */
[----:B------:R-:W-:-:S03]  /*0140*/  IMAD.MOV.U32 R5, RZ, RZ, R9 ;  /* 0x000000ffff057224 */ /* 0x000fc600078e0009 */
[----:B0-2-4-:R-:W-:-:S07]  /*0150*/  IADD3 R19, PT, PT, R2, -0x1, R19 ;  /* 0xffffffff02137810 */ /* 0x015fce0007ffe013 */
[----:B------:R-:W-:-:S07]  /*0160*/  LEPC R20, `(.L_x_0) ;  /* 0x000000001014794e */ /* 0x000fce0000000000 */
[----:B---3--:R-:W-:Y:S05]  /*0170*/  CALL.ABS.NOINC R6 ;  /* 0x0000000006007343 */ /* 0x008fea0003c00000 */
.L_x_0:
[----:B------:R-:W-:Y:S01]  /*0180*/  IMAD.U32 R8, RZ, RZ, UR38 ;  /* 0x00000026ff087e24 */ /* 0x000fe2000f8e00ff */
[----:B------:R0:W1:Y:S01]  /*0190*/  LDC.64 R6, c[0x4][R16] ;  /* 0x0100000010067b82 */ /* 0x0000620000000a00 */
[----:B------:R-:W-:Y:S02]  /*01a0*/  IMAD.U32 R11, RZ, RZ, UR39 ;  /* 0x00000027ff0b7e24 */ /* 0x000fe4000f8e00ff */
[----:B------:R-:W-:Y:S02]  /*01b0*/  IMAD.MOV.U32 R17, RZ, RZ, R5 ;  /* 0x000000ffff117224 */ /* 0x000fe400078e0005 */
[----:B------:R-:W-:Y:S02]  /*01c0*/  IMAD.U32 R9, RZ, RZ, UR39 ;  /* 0x00000027ff097e24 */ /* 0x000fe4000f8e00ff */
[----:B------:R-:W-:Y:S02]  /*01d0*/  IMAD.U32 R10, RZ, RZ, UR38 ;  /* 0x00000026ff0a7e24 */ /* 0x000fe4000f8e00ff */
[----:B0-----:R-:W-:-:S02]  /*01e0*/  IMAD.MOV.U32 R16, RZ, RZ, R4 ;  /* 0x000000ffff107224 */ /* 0x001fc400078e0004 */
[----:B------:R-:W-:Y:S02]  /*01f0*/  IMAD.MOV.U32 R4, RZ, RZ, R8 ;  /* 0x000000ffff047224 */ /* 0x000fe400078e0008 */
[----:B------:R-:W-:-:S07]  /*0200*/  IMAD.MOV.U32 R5, RZ, RZ, R11 ;  /* 0x000000ffff057224 */ /* 0x000fce00078e000b */
[----:B------:R-:W-:-:S07]  /*0210*/  LEPC R20, `(.L_x_1) ;  /* 0x000000001014794e */ /* 0x000fce0000000000 */
[----:B-1----:R-:W-:Y:S05]  /*0220*/  CALL.ABS.NOINC R6 ;  /* 0x0000000006007343 */ /* 0x002fea0003c00000 */
.L_x_1:
[----:B------:R-:W-:Y:S01]  /*0230*/  ISETP.GE.AND P0, PT, R2, R19, PT ;  /* 0x000000130200720c */ /* 0x000fe20003f06270 */
[----:B------:R-:W-:-:S12]  /*0240*/  BSSY.RECONVERGENT B0, `(.L_x_2) ;  /* 0x0000035000007945 */ /* 0x000fd80003800200 */
[----:B------:R-:W-:Y:S05]  /*0250*/  @P0 BRA `(.L_x_3) ;  /* 0x0000000000cc0947 */ /* 0x000fea0003800000 */
[----:B------:R-:W0:Y:S02]  /*0260*/  LDC R0, c[0x0][0x394] ;  /* 0x0000e500ff007b82 */ /* 0x000e240000000800 */
[C---:B0-----:R-:W-:Y:S01]  /*0270*/  LOP3.LUT R3, R0.reuse, 0x3, RZ, 0xc0, !PT ;  /* 0x0000000300037812 */ /* 0x041fe200078ec0ff */
[----:B------:R-:W-:-:S03]  /*0280*/  VIADD R6, R0, 0xfffffffe ;  /* 0xfffffffe00067836 */ /* 0x000fc60000000000 */
[----:B------:R-:W-:Y:S01]  /*0290*/  ISETP.NE.AND P0, PT, R3, 0x1, PT ;  /* 0x000000010300780c */ /* 0x000fe20003f05270 */
[----:B------:R-:W-:Y:S01]  /*02a0*/  IMAD.MOV.U32 R3, RZ, RZ, R2 ;  /* 0x000000ffff037224 */ /* 0x000fe200078e0002 */
[----:B------:R-:W-:-:S11]  /*02b0*/  ISETP.GE.U32.AND P1, PT, R6, 0x3, PT ;  /* 0x000000030600780c */ /* 0x000fd60003f26070 */
[----:B------:R-:W-:Y:S05]  /*02c0*/  @!P0 BRA `(.L_x_4) ;  /* 0x00000000004c8947 */ /* 0x000fea0003800000 */
[----:B------:R-:W0:Y:S01]  /*02d0*/  LDC.64 R20, c[0x0][0x380] ;  /* 0x0000e000ff147b82 */ /* 0x000e220000000a00 */
[----:B------:R-:W-:Y:S01]  /*02e0*/  VIADD R0, R0, 0xffffffff ;  /* 0xffffffff00007836 */ /* 0x000fe20000000000 */
[----:B------:R-:W-:Y:S01]  /*02f0*/  BSSY.RECONVERGENT B1, `(.L_x_4) ;  /* 0x0000010000017945 */ /* 0x000fe20003800200 */
[----:B------:R-:W-:Y:S02]  /*0300*/  IMAD.MOV.U32 R23, RZ, RZ, RZ ;  /* 0x000000ffff177224 */ /* 0x000fe400078e00ff */
[----:B------:R-:W-:Y:S01]  /*0310*/  IMAD.MOV.U32 R3, RZ, RZ, R2 ;  /* 0x000000ffff037224 */ /* 0x000fe200078e0002 */
[----:B------:R-:W-:-:S07]  /*0320*/  LOP3.LUT R0, R0, 0x3, RZ, 0xc0, !PT ;  /* 0x0000000300007812 */ /* 0x000fce00078ec0ff */
.L_x_5:
[----:B------:R-:W-:-:S04]  /*0330*/  IMAD.SHL.U32 R7, R3, 0x2, RZ ;  /* 0x0000000203077824 */ /* 0x000fc800078e00ff */
[----:B0-----:R-:W-:-:S05]  /*0340*/  IMAD.WIDE R6, R7, 0x8, R20 ;  /* 0x0000000807067825 */ /* 0x001fca00078e0214 */
[----:B-1----:R-:W2:Y:S01]  /*0350*/  LDG.E.64 R8, desc[UR36][R6.64] ;  /* 0x0000002406087981 */ /* 0x002ea2000c1e1b00 */
[----:B------:R-:W-:-:S05]  /*0360*/  IMAD.WIDE R10, R3, 0x8, R16 ;  /* 0x00000008030a7825 */ /* 0x000fca00078e0210 */
[----:B--2---:R1:W-:Y:S04]  /*0370*/  ST.E.64 desc[UR36][R10.64], R8 ;  /* 0x000000080a007985 */ /* 0x0043e8000c101b24 */
[----:B------:R-:W2:Y:S01]  /*0380*/  LDG.E.64 R12, desc[UR36][R6.64+0x8] ;  /* 0x00000824060c7981 */ /* 0x000ea2000c1e1b00 */
[----:B------:R-:W-:-:S04]  /*0390*/  IMAD.WIDE R14, R3, 0x8, R4 ;  /* 0x00000008030e7825 */ /* 0x000fc800078e0204 */
[----:B------:R-:W-:Y:S02]  /*03a0*/  VIADD R23, R23, 0x1 ;  /* 0x0000000117177836 */ /* 0x000fe40000000000 */
[----:B------:R-:W-:-:S03]  /*03b0*/  VIADD R3, R3, 0x1 ;  /* 0x0000000103037836 */ /* 0x000fc60000000000 */
[----:B------:R-:W-:Y:S01]  /*03c0*/  ISETP.NE.AND P0, PT, R23, R0, PT ;  /* 0x000000001700720c */ /* 0x000fe20003f05270 */
[----:B--2---:R1:W-:-:S12]  /*03d0*/  ST.E.64 desc[UR36][R14.64], R12 ;  /* 0x0000000c0e007985 */ /* 0x0043d8000c101b24 */
[----:B------:R-:W-:Y:S05]  /*03e0*/  @P0 BRA `(.L_x_5) ;  /* 0xfffffffc00d00947 */ /* 0x000fea000383ffff */
[----:B------:R-:W-:Y:S05]  /*03f0*/  BSYNC.RECONVERGENT B1 ;  /* 0x0000000000017941 */ /* 0x000fea0003800200 */
.L_x_4:
[----:B------:R-:W-:Y:S05]  /*0400*/  @!P1 BRA `(.L_x_3) ;  /* 0x0000000000609947 */ /* 0x000fea0003800000 */
.L_x_6:
[----:B--2---:R-:W0:Y:S01]  /*0410*/  LDC.64 R6, c[0x0][0x380] ;  /* 0x0000e000ff067b82 */ /* 0x004e220000000a00 */
[----:B------:R-:W-:-:S04]  /*0420*/  IMAD.SHL.U32 R23, R3, 0x2, RZ ;  /* 0x0000000203177824 */ /* 0x000fc800078e00ff */
[----:B0-----:R-:W-:-:S05]  /*0430*/  IMAD.WIDE R22, R23, 0x8, R6 ;  /* 0x0000000817167825 */ /* 0x001fca00078e0206 */
[----:B------:R-:W2:Y:S01]  /*0440*/  LDG.E.64 R6, desc[UR36][R22.64] ;  /* 0x0000002416067981 */ /* 0x000ea2000c1e1b00 */
[----:B------:R-:W-:-:S05]  /*0450*/  IMAD.WIDE R24, R3, 0x8, R16 ;  /* 0x0000000803187825 */ /* 0x000fca00078e0210 */
[----:B--2---:R0:W-:Y:S04]  /*0460*/  ST.E.64 desc[UR36][R24.64], R6 ;  /* 0x0000000618007985 */ /* 0x0041e8000c101b24 */
[----:B-1----:R-:W2:Y:S01]  /*0470*/  LDG.E.64 R8, desc[UR36][R22.64+0x8] ;  /* 0x0000082416087981 */ /* 0x002ea2000c1e1b00 */
[----:B------:R-:W-:-:S05]  /*0480*/  IMAD.WIDE R26, R3, 0x8, R4 ;  /* 0x00000008031a7825 */ /* 0x000fca00078e0204 */
[----:B--2---:R1:W-:Y:S04]  /*0490*/  ST.E.64 desc[UR36][R26.64], R8 ;  /* 0x000000081a007985 */ /* 0x0043e8000c101b24 */
[----:B------:R-:W2:Y:S04]  /*04a0*/  LDG.E.64 R10, desc[UR36][R22.64+0x10] ;  /* 0x00001024160a7981 */ /* 0x000ea8000c1e1b00 */
[----:B--2---:R2:W-:Y:S04]  /*04b0*/  ST.E.64 desc[UR36][R24.64+0x8], R10 ;  /* 0x0000080a18007985 */ /* 0x0045e8000c101b24 */
[----:B------:R-:W3:Y:S04]  /*04c0*/  LDG.E.64 R12, desc[UR36][R22.64+0x18] ;  /* 0x00001824160c7981 */ /* 0x000ee8000c1e1b00 */
[----:B---3--:R2:W-:Y:S04]  /*04d0*/  ST.E.64 desc[UR36][R26.64+0x8], R12 ;  /* 0x0000080c1a007985 */ /* 0x0085e8000c101b24 */
[----:B------:R-:W3:Y:S04]  /*04e0*/  LDG.E.64 R14, desc[UR36][R22.64+0x20] ;  /* 0x00002024160e7981 */ /* 0x000ee8000c1e1b00 */
[----:B---3--:R2:W-:Y:S04]  /*04f0*/  ST.E.64 desc[UR36][R24.64+0x10], R14 ;  /* 0x0000100e18007985 */ /* 0x0085e8000c101b24 */
[----:B------:R-:W3:Y:S04]  /*0500*/  LDG.E.64 R20, desc[UR36][R22.64+0x28] ;  /* 0x0000282416147981 */ /* 0x000ee8000c1e1b00 */
[----:B---3--:R2:W-:Y:S04]  /*0510*/  ST.E.64 desc[UR36][R26.64+0x10], R20 ;  /* 0x000010141a007985 */ /* 0x0085e8000c101b24 */
[----:B0-----:R-:W3:Y:S04]  /*0520*/  LDG.E.64 R6, desc[UR36][R22.64+0x30] ;  /* 0x0000302416067981 */ /* 0x001ee8000c1e1b00 */
[----:B---3--:R2:W-:Y:S04]  /*0530*/  ST.E.64 desc[UR36][R24.64+0x18], R6 ;  /* 0x0000180618007985 */ /* 0x0085e8000c101b24 */
[----:B-1----:R-:W3:Y:S01]  /*0540*/  LDG.E.64 R8, desc[UR36][R22.64+0x38] ;  /* 0x0000382416087981 */ /* 0x002ee2000c1e1b00 */
[----:B------:R-:W-:-:S05]  /*0550*/  VIADD R3, R3, 0x4 ;  /* 0x0000000403037836 */ /* 0x000fca0000000000 */
[----:B------:R-:W-:Y:S01]  /*0560*/  ISETP.NE.AND P0, PT, R3, R19, PT ;  /* 0x000000130300720c */ /* 0x000fe20003f05270 */
[----:B---3--:R2:W-:-:S12]  /*0570*/  ST.E.64 desc[UR36][R26.64+0x18], R8 ;  /* 0x000018081a007985 */ /* 0x0085d8000c101b24 */
[----:B------:R-:W-:Y:S05]  /*0580*/  @P0 BRA `(.L_x_6) ;  /* 0xfffffffc00a00947 */ /* 0x000fea000383ffff */
.L_x_3:
[----:B------:R-:W-:Y:S05]  /*0590*/  BSYNC.RECONVERGENT B0 ;  /* 0x0000000000007941 */ /* 0x000fea0003800200 */
.L_x_2:
[----:B------:R-:W0:Y:S02]  /*05a0*/  LDC R0, c[0x0][0x390] ;  /* 0x0000e400ff007b82 */ /* 0x000e240000000800 */
[----:B0-----:R-:W-:-:S13]  /*05b0*/  ISETP.GE.AND P0, PT, R0, 0x3, PT ;  /* 0x000000030000780c */ /* 0x001fda0003f06270 */
[----:B------:R-:W-:Y:S05]  /*05c0*/  @!P0 BRA `(.L_x_7) ;  /* 0x0000001400d48947 */ /* 0x000fea0003800000 */
[----:B------:R-:W-:Y:S01]  /*05d0*/  BSSY.RECONVERGENT B0, `(.L_x_8) ;  /* 0x000001b000007945 */ /* 0x000fe20003800200 */
[----:B------:R-:W-:Y:S02]  /*05e0*/  VIADD R0, R0, 0xfffffffe ;  /* 0xfffffffe00007836 */ /* 0x000fe40000000000 */
[----:B------:R-:W-:Y:S02]  /*05f0*/  IMAD.MOV.U32 R3, RZ, RZ, RZ ;  /* 0x000000ffff037224 */ /* 0x000fe400078e00ff */
[----:B-12---:R-:W-:-:S07]  /*0600*/  IMAD.MOV.U32 R15, RZ, RZ, 0x1 ;  /* 0x00000001ff0f7424 */ /* 0x006fce00078e00ff */
.L_x_13:
[----:B0-----:R-:W0:Y:S01]  /*0610*/  LDCU UR4, c[0x0][0x390] ;  /* 0x00007200ff0477ac */ /* 0x001e220008000800 */
[----:B------:R-:W-:Y:S01]  /*0620*/  BSSY.RECONVERGENT B1, `(.L_x_9) ;  /* 0x0000007000017945 */ /* 0x000fe20003800200 */
[----:B0-----:R-:W-:-:S07]  /*0630*/  IMAD.U32 R6, RZ, RZ, UR4 ;  /* 0x00000004ff067e24 */ /* 0x001fce000f8e00ff */
.L_x_10:
[----:B------:R-:W-:Y:S01]  /*0640*/  SHF.R.U32.HI R6, RZ, 0x1, R6 ;  /* 0x00000001ff067819 */ /* 0x000fe20000011606 */
[----:B------:R-:W-:-:S03]  /*0650*/  IMAD.MOV.U32 R7, RZ, RZ, R3 ;  /* 0x000000ffff077224 */ /* 0x000fc600078e0003 */
[C---:B------:R-:W-:Y:S01]  /*0660*/  ISETP.GE.AND P0, PT, R3.reuse, R6, PT ;  /* 0x000000060300720c */ /* 0x040fe20003f06270 */
[----:B------:R-:W-:-:S12]  /*0670*/  IMAD.IADD R3, R3, 0x1, -R6 ;  /* 0x0000000103037824 */ /* 0x000fd800078e0a06 */
[----:B------:R-:W-:Y:S05]  /*0680*/  @P0 BRA `(.L_x_10) ;  /* 0xfffffffc00ec0947 */ /* 0x000fea000383ffff */
[----:B------:R-:W-:Y:S05]  /*0690*/  BSYNC.RECONVERGENT B1 ;  /* 0x0000000000017941 */ /* 0x000fea0003800200 */
.L_x_9:
[----:B------:R-:W-:Y:S01]  /*06a0*/  IMAD.IADD R3, R6, 0x1, R7 ;  /* 0x0000000106037824 */ /* 0x000fe200078e0207 */
[----:B------:R-:W-:Y:S04]  /*06b0*/  BSSY.RECONVERGENT B1, `(.L_x_11) ;  /* 0x0000009000017945 */ /* 0x000fe80003800200 */
[----:B------:R-:W-:-:S13]  /*06c0*/  ISETP.GE.AND P0, PT, R15, R3, PT ;  /* 0x000000030f00720c */ /* 0x000fda0003f06270 */
[----:B------:R-:W-:Y:S05]  /*06d0*/  @P0 BRA `(.L_x_12) ;  /* 0x0000000000180947 */ /* 0x000fea0003800000 */
[----:B------:R-:W-:-:S04]  /*06e0*/  IMAD.WIDE R10, R3, 0x8, R16 ;  /* 0x00000008030a7825 */ /* 0x000fc800078e0210 */
[----:B------:R-:W-:Y:S01]  /*06f0*/  IMAD.WIDE.U32 R6, R15, 0x8, R16 ;  /* 0x000000080f067825 */ /* 0x000fe200078e0010 */
[----:B------:R-:W2:Y:S04]  /*0700*/  LD.E.64 R12, desc[UR36][R10.64] ;  /* 0x000000240a0c7980 */ /* 0x000ea8000c101b00 */
[----:B------:R-:W3:Y:S04]  /*0710*/  LD.E.64 R8, desc[UR36][R6.64] ;  /* 0x0000002406087980 */ /* 0x000ee8000c101b00 */
[----:B--2---:R0:W-:Y:S04]  /*0720*/  ST.E.64 desc[UR36][R6.64], R12 ;  /* 0x0000000c06007985 */ /* 0x0041e8000c101b24 */
[----:B---3--:R0:W-:Y:S02]  /*0730*/  ST.E.64 desc[UR36][R10.64], R8 ;  /* 0x000000080a007985 */ /* 0x0081e4000c101b24 */
.L_x_12:
[----:B------:R-:W-:Y:S05]  /*0740*/  BSYNC.RECONVERGENT B1 ;  /* 0x0000000000017941 */ /* 0x000fea0003800200 */
.L_x_11:
[C---:B------:R-:W-:Y:S01]  /*0750*/  ISETP.NE.AND P0, PT, R15.reuse, R0, PT ;  /* 0x000000000f00720c */ /* 0x040fe20003f05270 */
[----:B------:R-:W-:-:S12]  /*0760*/  VIADD R15, R15, 0x1 ;  /* 0x000000010f0f7836 */ /* 0x000fd80000000000 */
[----:B------:R-:W-:Y:S05]  /*0770*/  @P0 BRA `(.L_x_13) ;  /* 0xfffffffc00a40947 */ /* 0x000fea000383ffff */
[----:B------:R-:W-:Y:S05]  /*0780*/  BSYNC.RECONVERGENT B0 ;  /* 0x0000000000007941 */ /* 0x000fea0003800200 */
.L_x_8:
[----:B------:R-:W-:Y:S01]  /*0790*/  BSSY.RECONVERGENT B0, `(.L_x_7) ;  /* 0x0000158000007945 */ /* 0x000fe20003800200 */
[----:B------:R-:W-:-:S07]  /*07a0*/  IMAD.MOV.U32 R0, RZ, RZ, 0x2 ;  /* 0x00000002ff007424 */ /* 0x000fce00078e00ff */
.L_x_33:
[----:B0-----:R-:W0:Y:S01]  /*07b0*/  I2F.F64 R8, R0 ;  /* 0x0000000000087312 */ /* 0x001e220000201c00 */
[----:B------:R-:W-:Y:S01]  /*07c0*/  IMAD.MOV.U32 R6, RZ, RZ, 0x1 ;  /* 0x00000001ff067424 */ /* 0x000fe200078e00ff */
[----:B------:R-:W-:Y:S01]  /*07d0*/  UMOV UR4, 0x54442eea ;  /* 0x54442eea00047882 */ /* 0x000fe20000000000 */
[----:B------:R-:W-:Y:S01]  /*07e0*/  UMOV UR5, 0x401921fb ;  /* 0x401921fb00057882 */ /* 0x000fe20000000000 */
[----:B------:R-:W-:Y:S04]  /*07f0*/  BSSY.RECONVERGENT B1, `(.L_x_14) ;  /* 0x000000f000017945 */ /* 0x000fe80003800200 */
[----:B0-----:R-:W0:Y:S02]  /*0800*/  MUFU.RCP64H R7, R9 ;  /* 0x0000000900077308 */ /* 0x001e240000001800 */
[----:B01----:R-:W-:-:S08]  /*0810*/  DFMA R10, -R8, R6, 1 ;  /* 0x3ff00000080a742b */ /* 0x003fd00000000106 */
[----:B------:R-:W-:-:S08]  /*0820*/  DFMA R10, R10, R10, R10 ;  /* 0x0000000a0a0a722b */ /* 0x000fd0000000000a */
[----:B------:R-:W-:-:S08]  /*0830*/  DFMA R10, R6, R10, R6 ;  /* 0x0000000a060a722b */ /* 0x000fd00000000006 */
[----:B------:R-:W-:-:S08]  /*0840*/  DFMA R6, -R8, R10, 1 ;  /* 0x3ff000000806742b */ /* 0x000fd0000000010a */
[----:B------:R-:W-:-:S08]  /*0850*/  DFMA R6, R10, R6, R10 ;  /* 0x000000060a06722b */ /* 0x000fd0000000000a */
[----:B------:R-:W-:-:S08]  /*0860*/  DMUL R10, R6, UR4 ;  /* 0x00000004060a7c28 */ /* 0x000fd00008000000 */
[----:B------:R-:W-:-:S08]  /*0870*/  DFMA R12, -R8, R10, UR4 ;  /* 0x00000004080c7e2b */ /* 0x000fd0000800010a */
[----:B------:R-:W-:-:S10]  /*0880*/  DFMA R6, R6, R12, R10 ;  /* 0x0000000c0606722b */ /* 0x000fd4000000000a */
[----:B------:R-:W-:-:S05]  /*0890*/  FFMA R3, RZ, R9, R7 ;  /* 0x00000009ff037223 */ /* 0x000fca0000000007 */
[----:B------:R-:W-:-:S13]  /*08a0*/  FSETP.GT.AND P0, PT, |R3|, 1.469367938527859385e-39, PT ;  /* 0x001000000300780b */ /* 0x000fda0003f04200 */
[----:B------:R-:W-:Y:S05]  /*08b0*/  @P0 BRA `(.L_x_15) ;  /* 0x0000000000080947 */ /* 0x000fea0003800000 */
[----:B------:R-:W-:-:S07]  /*08c0*/  MOV R10, 0x8e0 ;  /* 0x000008e0000a7802 */ /* 0x000fce0000000f00 */
[----:B------:R-:W-:Y:S05]  /*08d0*/  CALL.REL.NOINC `($__internal_0_$__cuda_sm20_div_rn_f64_full) ;  /* 0x0000001800347944 */ /* 0x000fea0003c00000 */
.L_x_15:
[----:B------:R-:W-:Y:S05]  /*08e0*/  BSYNC.RECONVERGENT B1 ;  /* 0x0000000000017941 */ /* 0x000fea0003800200 */
.L_x_14:
[----:B------:R-:W-:Y:S01]  /*08f0*/  DSETP.NEU.AND P0, PT, |R6|, +INF , PT ;  /* 0x7ff000000600742a */ /* 0x000fe20003f0d200 */
[----:B------:R-:W-:-:S13]  /*0900*/  BSSY.RECONVERGENT B1, `(.L_x_16) ;  /* 0x000001d000017945 */ /* 0x000fda0003800200 */
[----:B------:R-:W-:Y:S01]  /*0910*/  @!P0 DMUL R18, RZ, R6 ;  /* 0x00000006ff128228 */ /* 0x000fe20000000000 */
[----:B------:R-:W-:Y:S01]  /*0920*/  @!P0 IMAD.MOV.U32 R3, RZ, RZ, 0x1 ;  /* 0x00000001ff038424 */ /* 0x000fe200078e00ff */
[----:B------:R-:W-:Y:S09]  /*0930*/  @!P0 BRA `(.L_x_17) ;  /* 0x0000000000648947 */ /* 0x000ff20003800000 */
[----:B------:R-:W-:Y:S01]  /*0940*/  UMOV UR4, 0x6dc9c883 ;  /* 0x6dc9c88300047882 */ /* 0x000fe20000000000 */
[----:B------:R-:W-:Y:S01]  /*0950*/  UMOV UR5, 0x3fe45f30 ;  /* 0x3fe45f3000057882 */ /* 0x000fe20000000000 */
[C---:B------:R-:W-:Y:S01]  /*0960*/  DSETP.GE.AND P0, PT, |R6|.reuse, 2.14748364800000000000e+09, PT ;  /* 0x41e000000600742a */ /* 0x040fe20003f06200 */
[----:B------:R-:W-:Y:S01]  /*0970*/  BSSY.RECONVERGENT B2, `(.L_x_18) ;  /* 0x0000014000027945 */ /* 0x000fe20003800200 */
[----:B------:R-:W-:Y:S01]  /*0980*/  DMUL R8, R6, UR4 ;  /* 0x0000000406087c28 */ /* 0x000fe20008000000 */
[----:B------:R-:W-:Y:S01]  /*0990*/  UMOV UR4, 0x54442d18 ;  /* 0x54442d1800047882 */ /* 0x000fe20000000000 */
[----:B------:R-:W-:-:S04]  /*09a0*/  UMOV UR5, 0x3ff921fb ;  /* 0x3ff921fb00057882 */ /* 0x000fc80000000000 */
[----:B------:R-:W0:Y:S08]  /*09b0*/  F2I.F64 R3, R8 ;  /* 0x0000000800037311 */ /* 0x000e300000301100 */
[----:B0-----:R-:W0:Y:S02]  /*09c0*/  I2F.F64 R18, R3 ;  /* 0x0000000300127312 */ /* 0x001e240000201c00 */
[----:B0-----:R-:W-:Y:S01]  /*09d0*/  DFMA R10, R18, -UR4, R6 ;  /* 0x80000004120a7c2b */ /* 0x001fe20008000006 */
[----:B------:R-:W-:Y:S01]  /*09e0*/  UMOV UR4, 0x33145c00 ;  /* 0x33145c0000047882 */ /* 0x000fe20000000000 */
[----:B------:R-:W-:-:S06]  /*09f0*/  UMOV UR5, 0x3c91a626 ;  /* 0x3c91a62600057882 */ /* 0x000fcc0000000000 */
[----:B------:R-:W-:Y:S01]  /*0a00*/  DFMA R10, R18, -UR4, R10 ;  /* 0x80000004120a7c2b */ /* 0x000fe2000800000a */
[----:B------:R-:W-:Y:S01]  /*0a10*/  UMOV UR4, 0x252049c0 ;  /* 0x252049c000047882 */ /* 0x000fe20000000000 */
[----:B------:R-:W-:-:S06]  /*0a20*/  UMOV UR5, 0x397b839a ;  /* 0x397b839a00057882 */ /* 0x000fcc0000000000 */
[----:B------:R-:W-:Y:S01]  /*0a30*/  DFMA R18, R18, -UR4, R10 ;  /* 0x8000000412127c2b */ /* 0x000fe2000800000a */
[----:B------:R-:W-:Y:S10]  /*0a40*/  @!P0 BRA `(.L_x_19) ;  /* 0x0000000000188947 */ /* 0x000ff40003800000 */
[----:B------:R-:W-:Y:S01]  /*0a50*/  IMAD.MOV.U32 R10, RZ, RZ, R6 ;  /* 0x000000ffff0a7224 */ /* 0x000fe200078e0006 */
[----:B------:R-:W-:Y:S01]  /*0a60*/  MOV R26, 0xa90 ;  /* 0x00000a90001a7802 */ /* 0x000fe20000000f00 */
[----:B------:R-:W-:-:S07]  /*0a70*/  IMAD.MOV.U32 R21, RZ, RZ, R7 ;  /* 0x000000ffff157224 */ /* 0x000fce00078e0007 */
[----:B------:R-:W-:Y:S05]  /*0a80*/  CALL.REL.NOINC `($fft$__internal_trig_reduction_slowpathd) ;  /* 0x0000001c00087944 */ /* 0x000fea0003c00000 */
[----:B------:R-:W-:Y:S02]  /*0a90*/  IMAD.MOV.U32 R18, RZ, RZ, R10 ;  /* 0x000000ffff127224 */ /* 0x000fe400078e000a */
[----:B------:R-:W-:-:S07]  /*0aa0*/  IMAD.MOV.U32 R19, RZ, RZ, R11 ;  /* 0x000000ffff137224 */ /* 0x000fce00078e000b */
.L_x_19:
[----:B------:R-:W-:Y:S05]  /*0ab0*/  BSYNC.RECONVERGENT B2 ;  /* 0x0000000000027941 */ /* 0x000fea0003800200 */
.L_x_18:
[----:B------:R-:W-:-:S07]  /*0ac0*/  VIADD R3, R3, 0x1 ;  /* 0x0000000103037836 */ /* 0x000fce0000000000 */
.L_x_17:
[----:B------:R-:W-:Y:S05]  /*0ad0*/  BSYNC.RECONVERGENT B1 ;  /* 0x0000000000017941 */ /* 0x000fea0003800200 */
.L_x_16:
[----:B------:R-:W0:Y:S01]  /*0ae0*/  LDCU.64 UR4, c[0x4][0x10] ;  /* 0x01000200ff0477ac */ /* 0x000e220008000a00 */
[----:B------:R-:W-:-:S05]  /*0af0*/  IMAD.SHL.U32 R8, R3, 0x40, RZ ;  /* 0x0000004003087824 */ /* 0x000fca00078e00ff */
[----:B------:R-:W-:-:S04]  /*0b00*/  LOP3.LUT R8, R8, 0x40, RZ, 0xc0, !PT ;  /* 0x0000004008087812 */ /* 0x000fc800078ec0ff */
[----:B0-----:R-:W-:-:S05]  /*0b10*/  IADD3 R26, P0, PT, R8, UR4, RZ ;  /* 0x00000004081a7c10 */ /* 0x001fca000ff1e0ff */
[----:B------:R-:W-:-:S05]  /*0b20*/  IMAD.X R27, RZ, RZ, UR5, P0 ;  /* 0x00000005ff1b7e24 */ /* 0x000fca00080e06ff */
[----:B------:R-:W2:Y:S04]  /*0b30*/  LDG.E.128.CONSTANT R8, desc[UR36][R26.64] ;  /* 0x000000241a087981 */ /* 0x000ea8000c1e9d00 */
[----:B------:R-:W3:Y:S04]  /*0b40*/  LDG.E.128.CONSTANT R12, desc[UR36][R26.64+0x10] ;  /* 0x000010241a0c7981 */ /* 0x000ee8000c1e9d00 */
[----:B------:R-:W4:Y:S01]  /*0b50*/  LDG.E.128.CONSTANT R20, desc[UR36][R26.64+0x20] ;  /* 0x000020241a147981 */ /* 0x000f22000c1e9d00 */
[----:B------:R-:W-:Y:S01]  /*0b60*/  LOP3.LUT R24, R3, 0x1, RZ, 0xc0, !PT ;  /* 0x0000000103187812 */ /* 0x000fe200078ec0ff */
[----:B------:R-:W-:Y:S01]  /*0b70*/  IMAD.MOV.U32 R28, RZ, RZ, 0x20fd8164 ;  /* 0x20fd8164ff1c7424 */ /* 0x000fe200078e00ff */
[----:B------:R-:W-:Y:S01]  /*0b80*/  DSETP.NEU.AND P1, PT, |R6|, +INF , PT ;  /* 0x7ff000000600742a */ /* 0x000fe20003f2d200 */
[----:B------:R-:W-:Y:S01]  /*0b90*/  IMAD.MOV.U32 R29, RZ, RZ, 0x3da8ff83 ;  /* 0x3da8ff83ff1d7424 */ /* 0x000fe200078e00ff */
[----:B------:R-:W-:Y:S01]  /*0ba0*/  ISETP.NE.U32.AND P0, PT, R24, 0x1, PT ;  /* 0x000000011800780c */ /* 0x000fe20003f05070 */
[----:B------:R-:W-:Y:S01]  /*0bb0*/  DMUL R24, R18, R18 ;  /* 0x0000001212187228 */ /* 0x000fe20000000000 */
[----:B------:R-:W-:Y:S02]  /*0bc0*/  BSSY.RECONVERGENT B1, `(.L_x_20) ;  /* 0x0000028000017945 */ /* 0x000fe40003800200 */
[----:B------:R-:W-:-:S02]  /*0bd0*/  FSEL R28, R28, -8.06006814911005101289e+34, !P0 ;  /* 0xf9785eba1c1c7808 */ /* 0x000fc40004000000 */
[----:B------:R-:W-:-:S06]  /*0be0*/  FSEL R29, -R29, 0.11223486810922622681, !P0 ;  /* 0x3de5db651d1d7808 */ /* 0x000fcc0004000100 */
[----:B--2---:R-:W-:-:S08]  /*0bf0*/  DFMA R8, R24, R28, R8 ;  /* 0x0000001c1808722b */ /* 0x004fd00000000008 */
[----:B------:R-:W-:Y:S02]  /*0c00*/  DFMA R8, R24, R8, R10 ;  /* 0x000000081808722b */ /* 0x000fe4000000000a */
[----:B------:R-:W-:-:S06]  /*0c10*/  @!P1 DMUL R10, RZ, R6 ;  /* 0x00000006ff0a9228 */ /* 0x000fcc0000000000 */
[----:B---3--:R-:W-:-:S08]  /*0c20*/  DFMA R8, R24, R8, R12 ;  /* 0x000000081808722b */ /* 0x008fd0000000000c */
[----:B------:R-:W-:-:S08]  /*0c30*/  DFMA R8, R24, R8, R14 ;  /* 0x000000081808722b */ /* 0x000fd0000000000e */
[----:B----4-:R-:W-:-:S08]  /*0c40*/  DFMA R8, R24, R8, R20 ;  /* 0x000000081808722b */ /* 0x010fd00000000014 */
[----:B------:R-:W-:-:S08]  /*0c50*/  DFMA R8, R24, R8, R22 ;  /* 0x000000081808722b */ /* 0x000fd00000000016 */
[----:B------:R-:W-:Y:S02]  /*0c60*/  DFMA R18, R8, R18, R18 ;  /* 0x000000120812722b */ /* 0x000fe40000000012 */
[----:B------:R-:W-:-:S10]  /*0c70*/  DFMA R8, R24, R8, 1 ;  /* 0x3ff000001808742b */ /* 0x000fd40000000008 */
[----:B------:R-:W-:Y:S02]  /*0c80*/  FSEL R12, R8, R18, !P0 ;  /* 0x00000012080c7208 */ /* 0x000fe40004000000 */
[----:B------:R-:W-:Y:S02]  /*0c90*/  FSEL R13, R9, R19, !P0 ;  /* 0x00000013090d7208 */ /* 0x000fe40004000000 */
[----:B------:R-:W-:Y:S01]  /*0ca0*/  LOP3.LUT P0, RZ, R3, 0x2, RZ, 0xc0, !PT ;  /* 0x0000000203ff7812 */ /* 0x000fe2000780c0ff */
[----:B------:R-:W-:-:S03]  /*0cb0*/  @!P1 IMAD.MOV.U32 R3, RZ, RZ, RZ ;  /* 0x000000ffff039224 */ /* 0x000fc600078e00ff */
[----:B------:R-:W-:-:S10]  /*0cc0*/  DADD R8, RZ, -R12 ;  /* 0x00000000ff087229 */ /* 0x000fd4000000080c */
[----:B------:R-:W-:Y:S02]  /*0cd0*/  FSEL R8, R12, R8, !P0 ;  /* 0x000000080c087208 */ /* 0x000fe40004000000 */
[----:B------:R-:W-:Y:S01]  /*0ce0*/  FSEL R9, R13, R9, !P0 ;  /* 0x000000090d097208 */ /* 0x000fe20004000000 */
[----:B------:R-:W-:Y:S06]  /*0cf0*/  @!P1 BRA `(.L_x_21) ;  /* 0x0000000000509947 */ /* 0x000fec0003800000 */
[----:B------:R-:W-:Y:S01]  /*0d00*/  UMOV UR4, 0x6dc9c883 ;  /* 0x6dc9c88300047882 */ /* 0x000fe20000000000 */
[----:B------:R-:W-:Y:S01]  /*0d10*/  UMOV UR5, 0x3fe45f30 ;  /* 0x3fe45f3000057882 */ /* 0x000fe20000000000 */
[C---:B------:R-:W-:Y:S02]  /*0d20*/  DSETP.GE.AND P0, PT, |R6|.reuse, 2.14748364800000000000e+09, PT ;  /* 0x41e000000600742a */ /* 0x040fe40003f06200 */
        /* <DEDUP_REMOVED lines=17> */
.L_x_21:
[----:B------:R-:W-:Y:S05]  /*0e40*/  BSYNC.RECONVERGENT B1 ;  /* 0x0000000000017941 */ /* 0x000fea0003800200 */
.L_x_20:
        /* <DEDUP_REMOVED lines=10> */
[----:B------:R-:W-:Y:S01]  /*0ef0*/  BSSY.RECONVERGENT B1, `(.L_x_22) ;  /* 0x00000dd000017945 */ /* 0x000fe20003800200 */
[----:B------:R-:W-:Y:S01]  /*0f00*/  IMAD.MOV.U32 R29, RZ, RZ, 0x3da8ff83 ;  /* 0x3da8ff83ff1d7424 */ /* 0x000fe200078e00ff */
[----:B------:R-:W-:Y:S01]  /*0f10*/  ISETP.NE.U32.AND P0, PT, R6, 0x1, PT ;  /* 0x000000010600780c */ /* 0x000fe20003f05070 */
[----:B------:R-:W-:-:S03]  /*0f20*/  DMUL R6, R10, R10 ;  /* 0x0000000a0a067228 */ /* 0x000fc60000000000 */
[----:B------:R-:W-:Y:S02]  /*0f30*/  FSEL R28, R28, -8.06006814911005101289e+34, !P0 ;  /* 0xf9785eba1c1c7808 */ /* 0x000fe40004000000 */
[----:B------:R-:W-:-:S06]  /*0f40*/  FSEL R29, -R29, 0.11223486810922622681, !P0 ;  /* 0x3de5db651d1d7808 */ /* 0x000fcc0004000100 */
[----:B--2---:R-:W-:-:S08]  /*0f50*/  DFMA R12, R6, R28, R12 ;  /* 0x0000001c060c722b */ /* 0x004fd0000000000c */
[----:B------:R-:W-:-:S08]  /*0f60*/  DFMA R12, R6, R12, R14 ;  /* 0x0000000c060c722b */ /* 0x000fd0000000000e */
[----:B---3--:R-:W-:-:S08]  /*0f70*/  DFMA R12, R6, R12, R20 ;  /* 0x0000000c060c722b */ /* 0x008fd00000000014 */
[----:B------:R-:W-:-:S08]  /*0f80*/  DFMA R12, R6, R12, R22 ;  /* 0x0000000c060c722b */ /* 0x000fd00000000016 */
[----:B----4-:R-:W-:-:S08]  /*0f90*/  DFMA R12, R6, R12, R24 ;  /* 0x0000000c060c722b */ /* 0x010fd00000000018 */
[----:B------:R-:W-:-:S08]  /*0fa0*/  DFMA R12, R6, R12, R26 ;  /* 0x0000000c060c722b */ /* 0x000fd0000000001a */
[----:B------:R-:W-:Y:S02]  /*0fb0*/  DFMA R10, R12, R10, R10 ;  /* 0x0000000a0c0a722b */ /* 0x000fe4000000000a */
[----:B------:R-:W-:Y:S01]  /*0fc0*/  DFMA R6, R6, R12, 1 ;  /* 0x3ff000000606742b */ /* 0x000fe2000000000c */
[----:B------:R-:W-:-:S04]  /*0fd0*/  SHF.R.S32.HI R12, RZ, 0x1, R0 ;  /* 0x00000001ff0c7819 */ /* 0x000fc80000011400 */
[----:B------:R-:W-:-:S05]  /*0fe0*/  ISETP.GE.AND P1, PT, R12, 0x1, PT ;  /* 0x000000010c00780c */ /* 0x000fca0003f26270 */
[----:B------:R-:W-:Y:S02]  /*0ff0*/  FSEL R10, R6, R10, !P0 ;  /* 0x0000000a060a7208 */ /* 0x000fe40004000000 */
[----:B------:R-:W-:Y:S02]  /*1000*/  FSEL R11, R7, R11, !P0 ;  /* 0x0000000b070b7208 */ /* 0x000fe40004000000 */
[----:B------:R-:W-:-:S04]  /*1010*/  LOP3.LUT P0, RZ, R3, 0x2, RZ, 0xc0, !PT ;  /* 0x0000000203ff7812 */ /* 0x000fc8000780c0ff */
[----:B------:R-:W-:-:S10]  /*1020*/  DADD R6, RZ, -R10 ;  /* 0x00000000ff067229 */ /* 0x000fd4000000080a */
[----:B------:R-:W-:Y:S02]  /*1030*/  FSEL R6, R10, R6, !P0 ;  /* 0x000000060a067208 */ /* 0x000fe40004000000 */
[----:B------:R-:W-:Y:S01]  /*1040*/  FSEL R7, R11, R7, !P0 ;  /* 0x000000070b077208 */ /* 0x000fe20004000000 */
[----:B------:R-:W-:Y:S06]  /*1050*/  @!P1 BRA `(.L_x_23) ;  /* 0x0000000c00189947 */ /* 0x000fec0003800000 */
[----:B------:R-:W-:-:S07]  /*1060*/  IMAD.MOV.U32 R3, RZ, RZ, RZ ;  /* 0x000000ffff037224 */ /* 0x000fce00078e00ff */
.L_x_32:
[----:B01----:R-:W-:Y:S01]  /*1070*/  SHF.R.S32.HI R12, RZ, 0x1, R0 ;  /* 0x00000001ff0c7819 */ /* 0x003fe20000011400 */
[----:B------:R-:W-:Y:S01]  /*1080*/  BSSY.RECONVERGENT B2, `(.L_x_24) ;  /* 0x000006c000027945 */ /* 0x000fe20003800200 */
[----:B------:R-:W-:Y:S01]  /*1090*/  IMAD.MOV.U32 R10, RZ, RZ, RZ ;  /* 0x000000ffff0a7224 */ /* 0x000fe200078e00ff */
[----:B------:R-:W-:Y:S02]  /*10a0*/  CS2R R20, SRZ ;  /* 0x0000000000147805 */ /* 0x000fe4000001ff00 */
[----:B------:R-:W-:Y:S01]  /*10b0*/  ISETP.GE.U32.AND P0, PT, R12, 0x4, PT ;  /* 0x000000040c00780c */ /* 0x000fe20003f06070 */
[----:B------:R-:W-:Y:S02]  /*10c0*/  IMAD.MOV.U32 R24, RZ, RZ, 0x0 ;  /* 0x00000000ff187424 */ /* 0x000fe400078e00ff */
[----:B------:R-:W-:-:S10]  /*10d0*/  IMAD.MOV.U32 R25, RZ, RZ, 0x3ff00000 ;  /* 0x3ff00000ff197424 */ /* 0x000fd400078e00ff */
[----:B------:R-:W-:Y:S05]  /*10e0*/  @!P0 BRA `(.L_x_25) ;  /* 0x0000000400948947 */ /* 0x000fea0003800000 */
[C---:B------:R-:W-:Y:S01]  /*10f0*/  LOP3.LUT R34, R12.reuse, 0x7ffffffc, RZ, 0xc0, !PT ;  /* 0x7ffffffc0c227812 */ /* 0x040fe200078ec0ff */
[----:B------:R-:W-:Y:S01]  /*1100*/  BSSY.RECONVERGENT B3, `(.L_x_26) ;  /* 0x0000061000037945 */ /* 0x000fe20003800200 */
[--C-:B------:R-:W-:Y:S01]  /*1110*/  IMAD.IADD R37, R12, 0x1, R3.reuse ;  /* 0x000000010c257824 */ /* 0x100fe200078e0203 */
[----:B------:R-:W-:Y:S01]  /*1120*/  CS2R R20, SRZ ;  /* 0x0000000000147805 */ /* 0x000fe2000001ff00 */
[----:B------:R-:W-:Y:S02]  /*1130*/  IMAD.MOV.U32 R35, RZ, RZ, R3 ;  /* 0x000000ffff237224 */ /* 0x000fe400078e0003 */
[----:B------:R-:W-:Y:S02]  /*1140*/  IMAD.MOV.U32 R24, RZ, RZ, 0x0 ;  /* 0x00000000ff187424 */ /* 0x000fe400078e00ff */
[----:B------:R-:W-:Y:S02]  /*1150*/  IMAD.MOV.U32 R25, RZ, RZ, 0x3ff00000 ;  /* 0x3ff00000ff197424 */ /* 0x000fe400078e00ff */
[----:B------:R-:W-:-:S07]  /*1160*/  IMAD.MOV R34, RZ, RZ, -R34 ;  /* 0x000000ffff227224 */ /* 0x000fce00078e0a22 */
.L_x_27:
[----:B0-----:R-:W-:-:S06]  /*1170*/  IMAD.WIDE R18, R37, 0x8, R4 ;  /* 0x0000000825127825 */ /* 0x001fcc00078e0204 */
[----:B------:R-:W2:Y:S01]  /*1180*/  LD.E.64 R18, desc[UR36][R18.64] ;  /* 0x0000002412127980 */ /* 0x000ea2000c101b00 */
[----:B------:R-:W-:-:S05]  /*1190*/  IMAD.WIDE R10, R37, 0x8, R16 ;  /* 0x00000008250a7825 */ /* 0x000fca00078e0210 */
[----:B------:R-:W3:Y:S01]  /*11a0*/  LD.E.64 R22, desc[UR36][R10.64] ;  /* 0x000000240a167980 */ /* 0x000ee2000c101b00 */
[----:B------:R-:W-:-:S04]  /*11b0*/  IMAD.WIDE R12, R35, 0x8, R16 ;  /* 0x00000008230c7825 */ /* 0x000fc800078e0210 */
[----:B------:R-:W-:Y:S01]  /*11c0*/  IMAD.WIDE R14, R35, 0x8, R4 ;  /* 0x00000008230e7825 */ /* 0x000fe200078e0204 */
[----:B------:R-:W4:Y:S04]  /*11d0*/  LD.E.64 R26, desc[UR36][R12.64] ;  /* 0x000000240c1a7980 */ /* 0x000f28000c101b00 */
[----:B------:R-:W5:Y:S01]  /*11e0*/  LD.E.64 R28, desc[UR36][R14.64] ;  /* 0x000000240e1c7980 */ /* 0x000f62000c101b00 */
[----:B--2---:R-:W-:-:S08]  /*11f0*/  DMUL R30, R18, R20 ;  /* 0x00000014121e7228 */ /* 0x004fd00000000000 */
[C---:B---3--:R-:W-:Y:S02]  /*1200*/  DFMA R30, R22.reuse, R24, -R30 ;  /* 0x00000018161e722b */ /* 0x048fe4000000081e */
[----:B------:R-:W-:-:S08]  /*1210*/  DMUL R22, R22, R20 ;  /* 0x0000001416167228 */ /* 0x000fd00000000000 */
[----:B------:R-:W-:Y:S02]  /*1220*/  DFMA R22, R18, R24, R22 ;  /* 0x000000181216722b */ /* 0x000fe40000000016 */
[C-C-:B----4-:R-:W-:Y:S02]  /*1230*/  DADD R18, R30.reuse, R26.reuse ;  /* 0x000000001e127229 */ /* 0x150fe4000000001a */
[----:B------:R-:W-:-:S04]  /*1240*/  DADD R26, -R30, R26 ;  /* 0x000000001e1a7229 */ /* 0x000fc8000000011a */
[C-C-:B-----5:R-:W-:Y:S01]  /*1250*/  DADD R32, R22.reuse, R28.reuse ;  /* 0x0000000016207229 */ /* 0x160fe2000000001c */
[----:B------:R0:W-:Y:S01]  /*1260*/  ST.E.64 desc[UR36][R12.64], R18 ;  /* 0x000000120c007985 */ /* 0x0001e2000c101b24 */
[----:B------:R-:W-:-:S05]  /*1270*/  DADD R28, -R22, R28 ;  /* 0x00000000161c7229 */ /* 0x000fca000000011c */
[----:B------:R-:W-:Y:S04]  /*1280*/  ST.E.64 desc[UR36][R14.64], R32 ;  /* 0x000000200e007985 */ /* 0x000fe8000c101b24 */
[----:B------:R1:W-:Y:S01]  /*1290*/  ST.E.64 desc[UR36][R10.64], R26 ;  /* 0x0000001a0a007985 */ /* 0x0003e2000c101b24 */
[----:B0-----:R-:W-:-:S05]  /*12a0*/  IMAD.WIDE R18, R37, 0x8, R4 ;  /* 0x0000000825127825 */ /* 0x001fca00078e0204 */
[----:B-1----:R-:W2:Y:S04]  /*12b0*/  LD.E.64 R26, desc[UR36][R18.64+0x8] ;  /* 0x00000824121a7980 */ /* 0x002ea8000c101b00 */
[----:B------:R0:W-:Y:S04]  /*12c0*/  ST.E.64 desc[UR36][R18.64], R28 ;  /* 0x0000001c12007985 */ /* 0x0001e8000c101b24 */
[----:B------:R-:W3:Y:S01]  /*12d0*/  LD.E.64 R30, desc[UR36][R10.64+0x8] ;  /* 0x000008240a1e7980 */ /* 0x000ee2000c101b00 */
[-C--:B------:R-:W-:Y:S02]  /*12e0*/  DMUL R22, R8, R20.reuse ;  /* 0x0000001408167228 */ /* 0x080fe40000000000 */
[C---:B------:R-:W-:Y:S01]  /*12f0*/  DMUL R20, R6.reuse, R20 ;  /* 0x0000001406147228 */ /* 0x040fe20000000000 */
[----:B0-----:R-:W4:Y:S05]  /*1300*/  LD.E.64 R28, desc[UR36][R12.64+0x8] ;  /* 0x000008240c1c7980 */ /* 0x001f2a000c101b00 */
[----:B------:R-:W-:-:S02]  /*1310*/  DFMA R22, R6, R24, R22 ;  /* 0x000000180616722b */ /* 0x000fc40000000016 */
[----:B------:R-:W-:Y:S01]  /*1320*/  DFMA R20, R8, R24, -R20 ;  /* 0x000000180814722b */ /* 0x000fe20000000814 */
[----:B------:R-:W5:Y:S05]  /*1330*/  LD.E.64 R24, desc[UR36][R14.64+0x8] ;  /* 0x000008240e187980 */ /* 0x000f6a000c101b00 */
[----:B--2---:R-:W-:-:S08]  /*1340*/  DMUL R32, R22, R26 ;  /* 0x0000001a16207228 */ /* 0x004fd00000000000 */
[-C--:B---3--:R-:W-:Y:S02]  /*1350*/  DFMA R32, R20, R30.reuse, -R32 ;  /* 0x0000001e1420722b */ /* 0x088fe40000000820 */
[----:B------:R-:W-:-:S08]  /*1360*/  DMUL R30, R22, R30 ;  /* 0x0000001e161e7228 */ /* 0x000fd00000000000 */
[----:B------:R-:W-:Y:S02]  /*1370*/  DFMA R30, R20, R26, R30 ;  /* 0x0000001a141e722b */ /* 0x000fe4000000001e */
[C-C-:B----4-:R-:W-:Y:S02]  /*1380*/  DADD R26, R32.reuse, R28.reuse ;  /* 0x00000000201a7229 */ /* 0x150fe4000000001c */
[----:B------:R-:W-:-:S05]  /*1390*/  DADD R32, -R32, R28 ;  /* 0x0000000020207229 */ /* 0x000fca000000011c */
[----:B------:R5:W-:Y:S02]  /*13a0*/  ST.E.64 desc[UR36][R12.64+0x8], R26 ;  /* 0x0000081a0c007985 */ /* 0x000be4000c101b24 */
[C-C-:B-----5:R-:W-:Y:S02]  /*13b0*/  DADD R26, R30.reuse, R24.reuse ;  /* 0x000000001e1a7229 */ /* 0x160fe40000000018 */
[----:B------:R-:W-:-:S05]  /*13c0*/  DADD R30, -R30, R24 ;  /* 0x000000001e1e7229 */ /* 0x000fca0000000118 */
[----:B------:R-:W-:Y:S04]  /*13d0*/  ST.E.64 desc[UR36][R14.64+0x8], R26 ;  /* 0x0000081a0e007985 */ /* 0x000fe8000c101b24 */
[----:B------:R0:W-:Y:S04]  /*13e0*/  ST.E.64 desc[UR36][R10.64+0x8], R32 ;  /* 0x000008200a007985 */ /* 0x0001e8000c101b24 */
[----:B------:R1:W-:Y:S04]  /*13f0*/  ST.E.64 desc[UR36][R18.64+0x8], R30 ;  /* 0x0000081e12007985 */ /* 0x0003e8000c101b24 */
[----:B0-----:R-:W2:Y:S04]  /*1400*/  LD.E.64 R32, desc[UR36][R10.64+0x10] ;  /* 0x000010240a207980 */ /* 0x001ea8000c101b00 */
[----:B-1----:R-:W3:Y:S01]  /*1410*/  LD.E.64 R30, desc[UR36][R18.64+0x10] ;  /* 0x00001024121e7980 */ /* 0x002ee2000c101b00 */
[----:B------:R-:W-:-:S02]  /*1420*/  DMUL R28, R6, R22 ;  /* 0x00000016061c7228 */ /* 0x000fc40000000000 */
[----:B------:R-:W-:-:S06]  /*1430*/  DMUL R24, R8, R22 ;  /* 0x0000001608187228 */ /* 0x000fcc0000000000 */
[-C--:B------:R-:W-:Y:S02]  /*1440*/  DFMA R22, R8, R20.reuse, -R28 ;  /* 0x000000140816722b */ /* 0x080fe4000000081c */
[----:B------:R-:W-:Y:S01]  /*1450*/  DFMA R20, R6, R20, R24 ;  /* 0x000000140614722b */ /* 0x000fe20000000018 */
[----:B------:R-:W4:Y:S04]  /*1460*/  LD.E.64 R28, desc[UR36][R12.64+0x10] ;  /* 0x000010240c1c7980 */ /* 0x000f28000c101b00 */
[----:B------:R-:W5:Y:S03]  /*1470*/  LD.E.64 R24, desc[UR36][R14.64+0x10] ;  /* 0x000010240e187980 */ /* 0x000f66000c101b00 */
[----:B--2---:R-:W-:-:S08]  /*1480*/  DMUL R26, R20, R32 ;  /* 0x00000020141a7228 */ /* 0x004fd00000000000 */
[-C--:B---3--:R-:W-:Y:S02]  /*1490*/  DFMA R26, R22, R30.reuse, R26 ;  /* 0x0000001e161a722b */ /* 0x088fe4000000001a */
[----:B------:R-:W-:-:S08]  /*14a0*/  DMUL R30, R20, R30 ;  /* 0x0000001e141e7228 */ /* 0x000fd00000000000 */
[----:B------:R-:W-:Y:S02]  /*14b0*/  DFMA R30, R22, R32, -R30 ;  /* 0x00000020161e722b */ /* 0x000fe4000000081e */
[C-C-:B-----5:R-:W-:Y:S02]  /*14c0*/  DADD R32, R26.reuse, R24.reuse ;  /* 0x000000001a207229 */ /* 0x160fe40000000018 */
[----:B------:R-:W-:-:S04]  /*14d0*/  DADD R24, -R26, R24 ;  /* 0x000000001a187229 */ /* 0x000fc80000000118 */
[C-C-:B----4-:R-:W-:Y:S02]  /*14e0*/  DADD R26, R30.reuse, R28.reuse ;  /* 0x000000001e1a7229 */ /* 0x150fe4000000001c */
[----:B------:R-:W-:-:S05]  /*14f0*/  DADD R28, -R30, R28 ;  /* 0x000000001e1c7229 */ /* 0x000fca000000011c */
[----:B------:R0:W-:Y:S04]  /*1500*/  ST.E.64 desc[UR36][R12.64+0x10], R26 ;  /* 0x0000101a0c007985 */ /* 0x0001e8000c101b24 */
[----:B------:R-:W-:Y:S04]  /*1510*/  ST.E.64 desc[UR36][R14.64+0x10], R32 ;  /* 0x000010200e007985 */ /* 0x000fe8000c101b24 */
[----:B------:R1:W-:Y:S04]  /*1520*/  ST.E.64 desc[UR36][R10.64+0x10], R28 ;  /* 0x0000101c0a007985 */ /* 0x0003e8000c101b24 */
[----:B------:R2:W-:Y:S04]  /*1530*/  ST.E.64 desc[UR36][R18.64+0x10], R24 ;  /* 0x0000101812007985 */ /* 0x0005e8000c101b24 */
[----:B0-----:R-:W3:Y:S04]  /*1540*/  LD.E.64 R26, desc[UR36][R18.64+0x18] ;  /* 0x00001824121a7980 */ /* 0x001ee8000c101b00 */
[----:B-1----:R-:W4:Y:S01]  /*1550*/  LD.E.64 R28, desc[UR36][R10.64+0x18] ;  /* 0x000018240a1c7980 */ /* 0x002f22000c101b00 */
[----:B------:R-:W-:-:S02]  /*1560*/  DMUL R30, R8, R20 ;  /* 0x00000014081e7228 */ /* 0x000fc40000000000 */
[----:B--2---:R-:W-:-:S08]  /*1570*/  DMUL R24, R6, R20 ;  /* 0x0000001406187228 */ /* 0x004fd00000000000 */
[-C--:B------:R-:W-:Y:S02]  /*1580*/  DFMA R20, R8, R22.reuse, -R24 ;  /* 0x000000160814722b */ /* 0x080fe40000000818 */
[----:B------:R-:W-:Y:S01]  /*1590*/  DFMA R22, R6, R22, R30 ;  /* 0x000000160616722b */ /* 0x000fe2000000001e */
[----:B------:R-:W2:Y:S04]  /*15a0*/  LD.E.64 R24, desc[UR36][R12.64+0x18] ;  /* 0x000018240c187980 */ /* 0x000ea8000c101b00 */
[----:B------:R-:W5:Y:S01]  /*15b0*/  LD.E.64 R30, desc[UR36][R14.64+0x18] ;  /* 0x000018240e1e7980 */ /* 0x000f62000c101b00 */
[----:B------:R-:W-:-:S05]  /*15c0*/  VIADD R34, R34, 0x4 ;  /* 0x0000000422227836 */ /* 0x000fca0000000000 */
[----:B------:R-:W-:Y:S01]  /*15d0*/  ISETP.NE.AND P0, PT, R34, RZ, PT ;  /* 0x000000ff2200720c */ /* 0x000fe20003f05270 */
[----:B------:R-:W-:Y:S02]  /*15e0*/  VIADD R35, R35, 0x4 ;  /* 0x0000000423237836 */ /* 0x000fe40000000000 */
[----:B------:R-:W-:Y:S01]  /*15f0*/  VIADD R37, R37, 0x4 ;  /* 0x0000000425257836 */ /* 0x000fe20000000000 */
[----:B----4-:R-:W-:-:S08]  /*1600*/  DMUL R32, R22, R28 ;  /* 0x0000001c16207228 */ /* 0x010fd00000000000 */
[-C--:B---3--:R-:W-:Y:S02]  /*1610*/  DFMA R32, R20, R26.reuse, R32 ;  /* 0x0000001a1420722b */ /* 0x088fe40000000020 */
[----:B------:R-:W-:-:S08]  /*1620*/  DMUL R26, R22, R26 ;  /* 0x0000001a161a7228 */ /* 0x000fd00000000000 */
[----:B------:R-:W-:Y:S02]  /*1630*/  DFMA R26, R20, R28, -R26 ;  /* 0x0000001c141a722b */ /* 0x000fe4000000081a */
[C-C-:B-----5:R-:W-:Y:S02]  /*1640*/  DADD R28, R32.reuse, R30.reuse ;  /* 0x00000000201c7229 */ /* 0x160fe4000000001e */
[----:B------:R-:W-:-:S04]  /*1650*/  DADD R30, -R32, R30 ;  /* 0x00000000201e7229 */ /* 0x000fc8000000011e */
[C-C-:B--2---:R-:W-:Y:S02]  /*1660*/  DADD R32, R26.reuse, R24.reuse ;  /* 0x000000001a207229 */ /* 0x144fe40000000018 */
[----:B------:R-:W-:-:S05]  /*1670*/  DADD R26, -R26, R24 ;  /* 0x000000001a1a7229 */ /* 0x000fca0000000118 */
[----:B------:R0:W-:Y:S04]  /*1680*/  ST.E.64 desc[UR36][R12.64+0x18], R32 ;  /* 0x000018200c007985 */ /* 0x0001e8000c101b24 */
[----:B------:R0:W-:Y:S04]  /*1690*/  ST.E.64 desc[UR36][R14.64+0x18], R28 ;  /* 0x0000181c0e007985 */ /* 0x0001e8000c101b24 */
[----:B------:R0:W-:Y:S04]  /*16a0*/  ST.E.64 desc[UR36][R10.64+0x18], R26 ;  /* 0x0000181a0a007985 */ /* 0x0001e8000c101b24 */
[----:B------:R0:W-:Y:S01]  /*16b0*/  ST.E.64 desc[UR36][R18.64+0x18], R30 ;  /* 0x0000181e12007985 */ /* 0x0001e2000c101b24 */
[----:B------:R-:W-:-:S02]  /*16c0*/  DMUL R24, R6, R22 ;  /* 0x0000001606187228 */ /* 0x000fc40000000000 */
[----:B------:R-:W-:-:S06]  /*16d0*/  DMUL R22, R8, R22 ;  /* 0x0000001608167228 */ /* 0x000fcc0000000000 */
[-C--:B------:R-:W-:Y:S02]  /*16e0*/  DFMA R24, R8, R20.reuse, -R24 ;  /* 0x000000140818722b */ /* 0x080fe40000000818 */
[----:B------:R-:W-:Y:S01]  /*16f0*/  DFMA R20, R6, R20, R22 ;  /* 0x000000140614722b */ /* 0x000fe20000000016 */
[----:B------:R-:W-:Y:S10]  /*1700*/  @P0 BRA `(.L_x_27) ;  /* 0xfffffff800980947 */ /* 0x000ff4000383ffff */
[----:B------:R-:W-:Y:S05]  /*1710*/  BSYNC.RECONVERGENT B3 ;  /* 0x0000000000037941 */ /* 0x000fea0003800200 */
.L_x_26:
[----:B0-----:R-:W-:-:S04]  /*1720*/  SHF.R.S32.HI R10, RZ, 0x1, R0 ;  /* 0x00000001ff0a7819 */ /* 0x001fc80000011400 */
[----:B------:R-:W-:-:S07]  /*1730*/  LOP3.LUT R10, R10, 0x7ffffffc, RZ, 0xc0, !PT ;  /* 0x7ffffffc0a0a7812 */ /* 0x000fce00078ec0ff */
.L_x_25:
[----:B------:R-:W-:Y:S05]  /*1740*/  BSYNC.RECONVERGENT B2 ;  /* 0x0000000000027941 */ /* 0x000fea0003800200 */
.L_x_24:
[----:B------:R-:W-:Y:S01]  /*1750*/  LOP3.LUT P0, R11, R0, 0x6, RZ, 0xc0, !PT ;  /* 0x00000006000b7812 */ /* 0x000fe2000780c0ff */
[----:B------:R-:W-:-:S12]  /*1760*/  BSSY.RECONVERGENT B2, `(.L_x_28) ;  /* 0x0000051000027945 */ /* 0x000fd80003800200 */
[----:B------:R-:W-:Y:S05]  /*1770*/  @!P0 BRA `(.L_x_29) ;  /* 0x00000004003c8947 */ /* 0x000fea0003800000 */
[----:B------:R-:W-:Y:S01]  /*1780*/  ISETP.NE.AND P0, PT, R11, 0x2, PT ;  /* 0x000000020b00780c */ /* 0x000fe20003f05270 */
[----:B------:R-:W-:Y:S01]  /*1790*/  BSSY.RECONVERGENT B3, `(.L_x_30) ;  /* 0x0000035000037945 */ /* 0x000fe20003800200 */
[----:B------:R-:W-:-:S11]  /*17a0*/  LOP3.LUT P1, RZ, R0, 0x2, RZ, 0xc0, !PT ;  /* 0x0000000200ff7812 */ /* 0x000fd6000782c0ff */
[----:B------:R-:W-:Y:S05]  /*17b0*/  @!P0 BRA `(.L_x_31) ;  /* 0x0000000000c88947 */ /* 0x000fea0003800000 */
[----:B------:R-:W-:Y:S01]  /*17c0*/  SHF.R.S32.HI R11, RZ, 0x1, R0 ;  /* 0x00000001ff0b7819 */ /* 0x000fe20000011400 */
[----:B------:R-:W-:-:S04]  /*17d0*/  IMAD.IADD R34, R10, 0x1, R3 ;  /* 0x000000010a227824 */ /* 0x000fc800078e0203 */
[----:B------:R-:W-:-:S04]  /*17e0*/  IMAD.IADD R13, R11, 0x1, R34 ;  /* 0x000000010b0d7824 */ /* 0x000fc800078e0222 */
[----:B------:R-:W-:-:S06]  /*17f0*/  IMAD.WIDE R32, R13, 0x8, R4 ;  /* 0x000000080d207825 */ /* 0x000fcc00078e0204 */
[----:B------:R-:W2:Y:S01]  /*1800*/  LD.E.64 R32, desc[UR36][R32.64] ;  /* 0x0000002420207980 */ /* 0x000ea2000c101b00 */
[----:B------:R-:W-:-:S05]  /*1810*/  IMAD.WIDE R12, R13, 0x8, R16 ;  /* 0x000000080d0c7825 */ /* 0x000fca00078e0210 */
[----:B------:R-:W3:Y:S01]  /*1820*/  LD.E.64 R30, desc[UR36][R12.64] ;  /* 0x000000240c1e7980 */ /* 0x000ee2000c101b00 */
[----:B------:R-:W-:-:S04]  /*1830*/  IMAD.WIDE R14, R34, 0x8, R16 ;  /* 0x00000008220e7825 */ /* 0x000fc800078e0210 */
[----:B------:R-:W-:Y:S01]  /*1840*/  IMAD.WIDE R18, R34, 0x8, R4 ;  /* 0x0000000822127825 */ /* 0x000fe200078e0204 */
[----:B------:R-:W4:Y:S04]  /*1850*/  LD.E.64 R22, desc[UR36][R14.64] ;  /* 0x000000240e167980 */ /* 0x000f28000c101b00 */
[----:B------:R-:W5:Y:S01]  /*1860*/  LD.E.64 R26, desc[UR36][R18.64] ;  /* 0x00000024121a7980 */ /* 0x000f62000c101b00 */
[----:B------:R-:W-:Y:S01]  /*1870*/  IMAD.IADD R11, R11, 0x1, R34 ;  /* 0x000000010b0b7824 */ /* 0x000fe200078e0222 */
[----:B--2---:R-:W-:-:S08]  /*1880*/  DMUL R28, R20, R32 ;  /* 0x00000020141c7228 */ /* 0x004fd00000000000 */
[-C--:B---3--:R-:W-:Y:S02]  /*1890*/  DFMA R28, R24, R30.reuse, -R28 ;  /* 0x0000001e181c722b */ /* 0x088fe4000000081c */
[----:B------:R-:W-:-:S08]  /*18a0*/  DMUL R30, R20, R30 ;  /* 0x0000001e141e7228 */ /* 0x000fd00000000000 */
[----:B------:R-:W-:Y:S02]  /*18b0*/  DFMA R30, R24, R32, R30 ;  /* 0x00000020181e722b */ /* 0x000fe4000000001e */
[C-C-:B----4-:R-:W-:Y:S02]  /*18c0*/  DADD R32, R28.reuse, R22.reuse ;  /* 0x000000001c207229 */ /* 0x150fe40000000016 */
[----:B------:R-:W-:-:S04]  /*18d0*/  DADD R22, -R28, R22 ;  /* 0x000000001c167229 */ /* 0x000fc80000000116 */
[C-C-:B-----5:R-:W-:Y:S01]  /*18e0*/  DADD R28, R30.reuse, R26.reuse ;  /* 0x000000001e1c7229 */ /* 0x160fe2000000001a */
[----:B------:R-:W-:Y:S01]  /*18f0*/  ST.E.64 desc[UR36][R14.64], R32 ;  /* 0x000000200e007985 */ /* 0x000fe2000c101b24 */
[----:B------:R-:W-:Y:S01]  /*1900*/  DADD R30, -R30, R26 ;  /* 0x000000001e1e7229 */ /* 0x000fe2000000011a */
[----:B------:R-:W-:-:S04]  /*1910*/  IMAD.WIDE R26, R11, 0x8, R4 ;  /* 0x000000080b1a7825 */ /* 0x000fc800078e0204 */
[----:B------:R0:W-:Y:S04]  /*1920*/  ST.E.64 desc[UR36][R18.64], R28 ;  /* 0x0000001c12007985 */ /* 0x0001e8000c101b24 */
[----:B------:R-:W-:Y:S04]  /*1930*/  ST.E.64 desc[UR36][R12.64], R22 ;  /* 0x000000160c007985 */ /* 0x000fe8000c101b24 */
[----:B------:R1:W-:Y:S04]  /*1940*/  ST.E.64 desc[UR36][R26.64], R30 ;  /* 0x0000001e1a007985 */ /* 0x0003e8000c101b24 */
[----:B------:R-:W2:Y:S04]  /*1950*/  LD.E.64 R36, desc[UR36][R14.64+0x8] ;  /* 0x000008240e247980 */ /* 0x000ea8000c101b00 */
[----:B0-----:R-:W3:Y:S04]  /*1960*/  LD.E.64 R28, desc[UR36][R12.64+0x8] ;  /* 0x000008240c1c7980 */ /* 0x001ee8000c101b00 */
[----:B------:R-:W4:Y:S04]  /*1970*/  LD.E.64 R34, desc[UR36][R18.64+0x8] ;  /* 0x0000082412227980 */ /* 0x000f28000c101b00 */
[----:B-1----:R-:W5:Y:S01]  /*1980*/  LD.E.64 R30, desc[UR36][R26.64+0x8] ;  /* 0x000008241a1e7980 */ /* 0x002f62000c101b00 */
[----:B------:R-:W-:-:S02]  /*1990*/  DMUL R22, R8, R20 ;  /* 0x0000001408167228 */ /* 0x000fc40000000000 */
[----:B------:R-:W-:-:S06]  /*19a0*/  DMUL R20, R6, R20 ;  /* 0x0000001406147228 */ /* 0x000fcc0000000000 */
[-C--:B------:R-:W-:Y:S02]  /*19b0*/  DFMA R22, R6, R24.reuse, R22 ;  /* 0x000000180616722b */ /* 0x080fe40000000016 */
[----:B------:R-:W-:Y:S01]  /*19c0*/  DFMA R24, R8, R24, -R20 ;  /* 0x000000180818722b */ /* 0x000fe20000000814 */
[----:B------:R-:W-:-:S05]  /*19d0*/  VIADD R10, R10, 0x2 ;  /* 0x000000020a0a7836 */ /* 0x000fca0000000000 */
[----:B---3--:R-:W-:-:S08]  /*19e0*/  DMUL R20, R22, R28 ;  /* 0x0000001c16147228 */ /* 0x008fd00000000000 */
[-C--:B-----5:R-:W-:Y:S02]  /*19f0*/  DFMA R20, R24, R30.reuse, R20 ;  /* 0x0000001e1814722b */ /* 0x0a0fe40000000014 */
[----:B------:R-:W-:-:S08]  /*1a00*/  DMUL R30, R22, R30 ;  /* 0x0000001e161e7228 */ /* 0x000fd00000000000 */
[----:B------:R-:W-:Y:S02]  /*1a10*/  DFMA R30, R24, R28, -R30 ;  /* 0x0000001c181e722b */ /* 0x000fe4000000081e */
[C-C-:B----4-:R-:W-:Y:S02]  /*1a20*/  DADD R28, R20.reuse, R34.reuse ;  /* 0x00000000141c7229 */ /* 0x150fe40000000022 */
        /* <DEDUP_REMOVED lines=9> */
[-C--:B------:R-:W-:Y:S02]  /*1ac0*/  DFMA R20, R6, R24.reuse, R20 ;  /* 0x000000180614722b */ /* 0x080fe40000000014 */
[----:B------:R-:W-:-:S11]  /*1ad0*/  DFMA R24, R8, R24, -R22 ;  /* 0x000000180818722b */ /* 0x000fd60000000816 */
.L_x_31:
[----:B------:R-:W-:Y:S05]  /*1ae0*/  BSYNC.RECONVERGENT B3 ;  /* 0x0000000000037941 */ /* 0x000fea0003800200 */
.L_x_30:
[----:B------:R-:W-:Y:S05]  /*1af0*/  @!P1 BRA `(.L_x_29) ;  /* 0x00000000005c9947 */ /* 0x000fea0003800000 */
[----:B------:R-:W-:Y:S01]  /*1b00*/  IMAD.IADD R23, R10, 0x1, R3 ;  /* 0x000000010a177824 */ /* 0x000fe200078e0203 */
[----:B------:R-:W-:-:S05]  /*1b10*/  SHF.R.S32.HI R10, RZ, 0x1, R0 ;  /* 0x00000001ff0a7819 */ /* 0x000fca0000011400 */
[----:B0-----:R-:W-:-:S04]  /*1b20*/  IMAD.IADD R15, R10, 0x1, R23 ;  /* 0x000000010a0f7824 */ /* 0x001fc800078e0217 */
[----:B------:R-:W-:-:S04]  /*1b30*/  IMAD.WIDE R12, R15, 0x8, R4 ;  /* 0x000000080f0c7825 */ /* 0x000fc800078e0204 */
[--C-:B------:R-:W-:Y:S01]  /*1b40*/  IMAD.WIDE R14, R15, 0x8, R16.reuse ;  /* 0x000000080f0e7825 */ /* 0x100fe200078e0210 */
[----:B------:R-:W2:Y:S04]  /*1b50*/  LD.E.64 R28, desc[UR36][R12.64] ;  /* 0x000000240c1c7980 */ /* 0x000ea8000c101b00 */
[----:B------:R-:W3:Y:S01]  /*1b60*/  LD.E.64 R30, desc[UR36][R14.64] ;  /* 0x000000240e1e7980 */ /* 0x000ee2000c101b00 */
[----:B------:R-:W-:-:S04]  /*1b70*/  IMAD.WIDE R10, R23, 0x8, R16 ;  /* 0x00000008170a7825 */ /* 0x000fc800078e0210 */
[----:B------:R-:W-:Y:S01]  /*1b80*/  IMAD.WIDE R22, R23, 0x8, R4 ;  /* 0x0000000817167825 */ /* 0x000fe200078e0204 */
[----:B------:R-:W4:Y:S04]  /*1b90*/  LD.E.64 R26, desc[UR36][R10.64] ;  /* 0x000000240a1a7980 */ /* 0x000f28000c101b00 */
[----:B------:R-:W5:Y:S01]  /*1ba0*/  LD.E.64 R18, desc[UR36][R22.64] ;  /* 0x0000002416127980 */ /* 0x000f62000c101b00 */
[-C--:B--2---:R-:W-:Y:S02]  /*1bb0*/  DMUL R32, R28, R20.reuse ;  /* 0x000000141c207228 */ /* 0x084fe40000000000 */
[----:B---3--:R-:W-:-:S06]  /*1bc0*/  DMUL R20, R30, R20 ;  /* 0x000000141e147228 */ /* 0x008fcc0000000000 */
[-C--:B------:R-:W-:Y:S02]  /*1bd0*/  DFMA R32, R30, R24.reuse, -R32 ;  /* 0x000000181e20722b */ /* 0x080fe40000000820 */
[----:B------:R-:W-:-:S06]  /*1be0*/  DFMA R24, R28, R24, R20 ;  /* 0x000000181c18722b */ /* 0x000fcc0000000014 */
[C-C-:B----4-:R-:W-:Y:S02]  /*1bf0*/  DADD R20, R32.reuse, R26.reuse ;  /* 0x0000000020147229 */ /* 0x150fe4000000001a */
[----:B------:R-:W-:Y:S02]  /*1c00*/  DADD R32, -R32, R26 ;  /* 0x0000000020207229 */ /* 0x000fe4000000011a */
[C-C-:B-----5:R-:W-:Y:S02]  /*1c10*/  DADD R26, R24.reuse, R18.reuse ;  /* 0x00000000181a7229 */ /* 0x160fe40000000012 */
[----:B------:R-:W-:Y:S01]  /*1c20*/  DADD R18, -R24, R18 ;  /* 0x0000000018127229 */ /* 0x000fe20000000112 */
[----:B------:R1:W-:Y:S04]  /*1c30*/  ST.E.64 desc[UR36][R10.64], R20 ;  /* 0x000000140a007985 */ /* 0x0003e8000c101b24 */
[----:B------:R1:W-:Y:S04]  /*1c40*/  ST.E.64 desc[UR36][R22.64], R26 ;  /* 0x0000001a16007985 */ /* 0x0003e8000c101b24 */
[----:B------:R1:W-:Y:S04]  /*1c50*/  ST.E.64 desc[UR36][R14.64], R32 ;  /* 0x000000200e007985 */ /* 0x0003e8000c101b24 */
[----:B------:R1:W-:Y:S02]  /*1c60*/  ST.E.64 desc[UR36][R12.64], R18 ;  /* 0x000000120c007985 */ /* 0x0003e4000c101b24 */
.L_x_29:
[----:B------:R-:W-:Y:S05]  /*1c70*/  BSYNC.RECONVERGENT B2 ;  /* 0x0000000000027941 */ /* 0x000fea0003800200 */
.L_x_28:
[----:B------:R-:W2:Y:S01]  /*1c80*/  LDCU UR4, c[0x0][0x390] ;  /* 0x00007200ff0477ac */ /* 0x000ea20008000800 */
[----:B------:R-:W-:-:S05]  /*1c90*/  IMAD.IADD R3, R3, 0x1, R0 ;  /* 0x0000000103037824 */ /* 0x000fca00078e0200 */
[----:B--2---:R-:W-:-:S13]  /*1ca0*/  ISETP.GE.AND P0, PT, R3, UR4, PT ;  /* 0x0000000403007c0c */ /* 0x004fda000bf06270 */
[----:B------:R-:W-:Y:S05]  /*1cb0*/  @!P0 BRA `(.L_x_32) ;  /* 0xfffffff000ec8947 */ /* 0x000fea000383ffff */
.L_x_23:
[----:B------:R-:W-:Y:S05]  /*1cc0*/  BSYNC.RECONVERGENT B1 ;  /* 0x0000000000017941 */ /* 0x000fea0003800200 */
.L_x_22:
[----:B------:R-:W2:Y:S01]  /*1cd0*/  LDCU UR4, c[0x0][0x390] ;  /* 0x00007200ff0477ac */ /* 0x000ea20008000800 */
[----:B------:R-:W-:-:S05]  /*1ce0*/  IMAD.SHL.U32 R0, R0, 0x2, RZ ;  /* 0x0000000200007824 */ /* 0x000fca00078e00ff */
[----:B--2---:R-:W-:-:S13]  /*1cf0*/  ISETP.GE.AND P0, PT, R0, UR4, PT ;  /* 0x0000000400007c0c */ /* 0x004fda000bf06270 */
[----:B------:R-:W-:Y:S05]  /*1d00*/  @!P0 BRA `(.L_x_33) ;  /* 0xffffffe800a88947 */ /* 0x000fea000383ffff */
[----:B------:R-:W-:Y:S05]  /*1d10*/  BSYNC.RECONVERGENT B0 ;  /* 0x0000000000007941 */ /* 0x000fea0003800200 */
.L_x_7:
[----:B------:R-:W3:Y:S02]  /*1d20*/  LDC R3, c[0x0][0x394] ;  /* 0x0000e500ff037b82 */ /* 0x000ee40000000800 */
[----:B---3--:R-:W-:-:S04]  /*1d30*/  IADD3 R3, PT, PT, R2, -0x1, R3 ;  /* 0xffffffff02037810 */ /* 0x008fc80007ffe003 */
[----:B------:R-:W-:-:S13]  /*1d40*/  ISETP.GE.AND P0, PT, R2, R3, PT ;  /* 0x000000030200720c */ /* 0x000fda0003f06270 */
[----:B------:R-:W-:Y:S05]  /*1d50*/  @P0 EXIT ;  /* 0x000000000000094d */ /* 0x000fea0003800000 */
[----:B-12---:R-:W1:Y:S02]  /*1d60*/  LDC R20, c[0x0][0x394] ;  /* 0x0000e500ff147b82 */ /* 0x006e640000000800 */
[C---:B-1----:R-:W-:Y:S01]  /*1d70*/  LOP3.LUT R0, R20.reuse, 0x3, RZ, 0xc0, !PT ;  /* 0x0000000314007812 */ /* 0x042fe200078ec0ff */
[----:B------:R-:W-:-:S03]  /*1d80*/  VIADD R3, R20, 0xfffffffe ;  /* 0xfffffffe14037836 */ /* 0x000fc60000000000 */
[----:B------:R-:W-:Y:S02]  /*1d90*/  ISETP.NE.AND P0, PT, R0, 0x1, PT ;  /* 0x000000010000780c */ /* 0x000fe40003f05270 */
[----:B------:R-:W-:Y:S01]  /*1da0*/  ISETP.GE.U32.AND P1, PT, R3, 0x3, PT ;  /* 0x000000030300780c */ /* 0x000fe20003f26070 */
[----:B------:R-:W-:-:S10]  /*1db0*/  IMAD.MOV.U32 R3, RZ, RZ, R2 ;  /* 0x000000ffff037224 */ /* 0x000fd400078e0002 */
[----:B------:R-:W-:Y:S05]  /*1dc0*/  @!P0 BRA `(.L_x_34) ;  /* 0x0000000000548947 */ /* 0x000fea0003800000 */
[----:B0-----:R-:W0:Y:S01]  /*1dd0*/  LDC.64 R18, c[0x0][0x388] ;  /* 0x0000e200ff127b82 */ /* 0x001e220000000a00 */
[----:B------:R-:W-:Y:S01]  /*1de0*/  VIADD R0, R20, 0xffffffff ;  /* 0xffffffff14007836 */ /* 0x000fe20000000000 */
[----:B------:R-:W-:Y:S01]  /*1df0*/  BSSY.RECONVERGENT B0, `(.L_x_34) ;  /* 0x0000012000007945 */ /* 0x000fe20003800200 */
[----:B------:R-:W-:-:S03]  /*1e00*/  IMAD.MOV.U32 R3, RZ, RZ, R2 ;  /* 0x000000ffff037224 */ /* 0x000fc600078e0002 */
[----:B------:R-:W-:-:S05]  /*1e10*/  LOP3.LUT R0, R0, 0x3, RZ, 0xc0, !PT ;  /* 0x0000000300007812 */ /* 0x000fca00078ec0ff */
[----:B------:R-:W-:-:S07]  /*1e20*/  IMAD.MOV R0, RZ, RZ, -R0 ;  /* 0x000000ffff007224 */ /* 0x000fce00078e0a00 */
.L_x_35:
[----:B------:R-:W-:-:S04]  /*1e30*/  IMAD.WIDE R8, R3, 0x8, R4 ;  /* 0x0000000803087825 */ /* 0x000fc800078e0204 */
[C---:B------:R-:W-:Y:S02]  /*1e40*/  IMAD.WIDE R10, R3.reuse, 0x8, R16 ;  /* 0x00000008030a7825 */ /* 0x040fe400078e0210 */
[----:B------:R-:W2:Y:S04]  /*1e50*/  LD.E.64 R8, desc[UR36][R8.64] ;  /* 0x0000002408087980 */ /* 0x000ea8000c101b00 */
[----:B------:R-:W3:Y:S01]  /*1e60*/  LD.E.64 R10, desc[UR36][R10.64] ;  /* 0x000000240a0a7980 */ /* 0x000ee2000c101b00 */
[----:B01----:R-:W-:-:S05]  /*1e70*/  IMAD.WIDE R6, R3, 0x8, R18 ;  /* 0x0000000803067825 */ /* 0x003fca00078e0212 */
[----:B------:R-:W4:Y:S01]  /*1e80*/  LDG.E.64 R14, desc[UR36][R6.64] ;  /* 0x00000024060e7981 */ /* 0x000f22000c1e1b00 */
[----:B------:R-:W-:Y:S02]  /*1e90*/  VIADD R0, R0, 0x1 ;  /* 0x0000000100007836 */ /* 0x000fe40000000000 */
[----:B------:R-:W-:-:S03]  /*1ea0*/  VIADD R3, R3, 0x1 ;  /* 0x0000000103037836 */ /* 0x000fc60000000000 */
[----:B------:R-:W-:Y:S01]  /*1eb0*/  ISETP.NE.AND P0, PT, R0, RZ, PT ;  /* 0x000000ff0000720c */ /* 0x000fe20003f05270 */
[----:B--2---:R-:W-:-:S08]  /*1ec0*/  DMUL R12, R8, R8 ;  /* 0x00000008080c7228 */ /* 0x004fd00000000000 */
[----:B---3--:R-:W-:-:S08]  /*1ed0*/  DFMA R12, R10, R10, R12 ;  /* 0x0000000a0a0c722b */ /* 0x008fd0000000000c */
[----:B----4-:R-:W-:-:S07]  /*1ee0*/  DADD R12, R12, R14 ;  /* 0x000000000c0c7229 */ /* 0x010fce000000000e */
[----:B------:R1:W-:Y:S01]  /*1ef0*/  STG.E.64 desc[UR36][R6.64], R12 ;  /* 0x0000000c06007986 */ /* 0x0003e2000c101b24 */
[----:B------:R-:W-:Y:S05]  /*1f00*/  @P0 BRA `(.L_x_35) ;  /* 0xfffffffc00c80947 */ /* 0x000fea000383ffff */
[----:B------:R-:W-:Y:S05]  /*1f10*/  BSYNC.RECONVERGENT B0 ;  /* 0x0000000000007941 */ /* 0x000fea0003800200 */
.L_x_34:
[----:B------:R-:W-:Y:S05]  /*1f20*/  @!P1 EXIT ;  /* 0x000000000000994d */ /* 0x000fea0003800000 */
[----:B-1----:R-:W1:Y:S01]  /*1f30*/  LDC.64 R6, c[0x0][0x388] ;  /* 0x0000e200ff067b82 */ /* 0x002e620000000a00 */
[----:B------:R-:W-:Y:S02]  /*1f40*/  IADD3 R0, PT, PT, R3, -R20, -R2 ;  /* 0x8000001403007210 */ /* 0x000fe40007ffe802 */
[----:B-1----:R-:W-:-:S05]  /*1f50*/  IADD3 R6, P0, PT, R6, 0x10, RZ ;  /* 0x0000001006067810 */ /* 0x002fca0007f1e0ff */
[----:B------:R-:W-:-:S08]  /*1f60*/  IMAD.X R7, RZ, RZ, R7, P0 ;  /* 0x000000ffff077224 */ /* 0x000fd000000e0607 */
.L_x_36:
[----:B0-----:R-:W-:-:S05]  /*1f70*/  IMAD.WIDE R12, R3, 0x8, R4 ;  /* 0x00000008030c7825 */ /* 0x001fca00078e0204 */
[----:B-1----:R-:W2:Y:S01]  /*1f80*/  LD.E.64 R18, desc[UR36][R12.64] ;  /* 0x000000240c127980 */ /* 0x002ea2000c101b00 */
[----:B------:R-:W-:-:S05]  /*1f90*/  IMAD.WIDE R10, R3, 0x8, R16 ;  /* 0x00000008030a7825 */ /* 0x000fca00078e0210 */
[----:B------:R-:W3:Y:S01]  /*1fa0*/  LD.E.64 R14, desc[UR36][R10.64] ;  /* 0x000000240a0e7980 */ /* 0x000ee2000c101b00 */
[----:B------:R-:W-:-:S05]  /*1fb0*/  IMAD.WIDE R8, R3, 0x8, R6 ;  /* 0x0000000803087825 */ /* 0x000fca00078e0206 */
[----:B------:R-:W4:Y:S04]  /*1fc0*/  LDG.E.64 R20, desc[UR36][R8.64+-0x10] ;  /* 0xfffff02408147981 */ /* 0x000f28000c1e1b00 */
[----:B------:R-:W5:Y:S04]  /*1fd0*/  LDG.E.64 R22, desc[UR36][R8.64+-0x8] ;  /* 0xfffff82408167981 */ /* 0x000f68000c1e1b00 */
[----:B------:R-:W5:Y:S01]  /*1fe0*/  LDG.E.64 R24, desc[UR36][R8.64] ;  /* 0x0000002408187981 */ /* 0x000f62000c1e1b00 */
[----:B--2---:R-:W-:-:S08]  /*1ff0*/  DMUL R18, R18, R18 ;  /* 0x0000001212127228 */ /* 0x004fd00000000000 */
[----:B---3--:R-:W-:-:S08]  /*2000*/  DFMA R18, R14, R14, R18 ;  /* 0x0000000e0e12722b */ /* 0x008fd00000000012 */
[----:B----4-:R-:W-:-:S07]  /*2010*/  DADD R18, R18, R20 ;  /* 0x0000000012127229 */ /* 0x010fce0000000014 */
[----:B------:R0:W-:Y:S04]  /*2020*/  STG.E.64 desc[UR36][R8.64+-0x10], R18 ;  /* 0xfffff01208007986 */ /* 0x0001e8000c101b24 */
[----:B------:R-:W2:Y:S04]  /*2030*/  LD.E.64 R20, desc[UR36][R12.64+0x8] ;  /* 0x000008240c147980 */ /* 0x000ea8000c101b00 */
[----:B------:R-:W3:Y:S01]  /*2040*/  LD.E.64 R14, desc[UR36][R10.64+0x8] ;  /* 0x000008240a0e7980 */ /* 0x000ee2000c101b00 */
[----:B--2---:R-:W-:-:S08]  /*2050*/  DMUL R20, R20, R20 ;  /* 0x0000001414147228 */ /* 0x004fd00000000000 */
[----:B---3--:R-:W-:-:S08]  /*2060*/  DFMA R20, R14, R14, R20 ;  /* 0x0000000e0e14722b */ /* 0x008fd00000000014 */
[----:B-----5:R-:W-:-:S07]  /*2070*/  DADD R20, R20, R22 ;  /* 0x0000000014147229 */ /* 0x020fce0000000016 */
[----:B------:R1:W-:Y:S04]  /*2080*/  STG.E.64 desc[UR36][R8.64+-0x8], R20 ;  /* 0xfffff81408007986 */ /* 0x0003e8000c101b24 */
[----:B------:R-:W2:Y:S04]  /*2090*/  LD.E.64 R22, desc[UR36][R12.64+0x10] ;  /* 0x000010240c167980 */ /* 0x000ea8000c101b00 */
[----:B------:R-:W3:Y:S01]  /*20a0*/  LD.E.64 R14, desc[UR36][R10.64+0x10] ;  /* 0x000010240a0e7980 */ /* 0x000ee2000c101b00 */
[----:B--2---:R-:W-:-:S08]  /*20b0*/  DMUL R22, R22, R22 ;  /* 0x0000001616167228 */ /* 0x004fd00000000000 */
[----:B---3--:R-:W-:-:S08]  /*20c0*/  DFMA R22, R14, R14, R22 ;  /* 0x0000000e0e16722b */ /* 0x008fd00000000016 */
[----:B------:R-:W-:Y:S01]  /*20d0*/  DADD R22, R22, R24 ;  /* 0x0000000016167229 */ /* 0x000fe20000000018 */
[----:B------:R-:W2:Y:S06]  /*20e0*/  LDG.E.64 R24, desc[UR36][R8.64+0x8] ;  /* 0x0000082408187981 */ /* 0x000eac000c1e1b00 */
[----:B------:R1:W-:Y:S04]  /*20f0*/  STG.E.64 desc[UR36][R8.64], R22 ;  /* 0x0000001608007986 */ /* 0x0003e8000c101b24 */
[----:B0-----:R-:W3:Y:S04]  /*2100*/  LD.E.64 R18, desc[UR36][R12.64+0x18] ;  /* 0x000018240c127980 */ /* 0x001ee8000c101b00 */
[----:B------:R-:W4:Y:S01]  /*2110*/  LD.E.64 R14, desc[UR36][R10.64+0x18] ;  /* 0x000018240a0e7980 */ /* 0x000f22000c101b00 */
[----:B------:R-:W-:-:S05]  /*2120*/  VIADD R0, R0, 0x4 ;  /* 0x0000000400007836 */ /* 0x000fca0000000000 */
[----:B------:R-:W-:Y:S01]  /*2130*/  ISETP.NE.AND P0, PT, R0, -0x1, PT ;  /* 0xffffffff0000780c */ /* 0x000fe20003f05270 */
[----:B------:R-:W-:Y:S01]  /*2140*/  VIADD R3, R3, 0x4 ;  /* 0x0000000403037836 */ /* 0x000fe20000000000 */
[----:B---3--:R-:W-:-:S08]  /*2150*/  DMUL R18, R18, R18 ;  /* 0x0000001212127228 */ /* 0x008fd00000000000 */
[----:B----4-:R-:W-:-:S08]  /*2160*/  DFMA R18, R14, R14, R18 ;  /* 0x0000000e0e12722b */ /* 0x010fd00000000012 */
[----:B--2---:R-:W-:-:S07]  /*2170*/  DADD R18, R18, R24 ;  /* 0x0000000012127229 */ /* 0x004fce0000000018 */
[----:B------:R1:W-:Y:S01]  /*2180*/  STG.E.64 desc[UR36][R8.64+0x8], R18 ;  /* 0x0000081208007986 */ /* 0x0003e2000c101b24 */
[----:B------:R-:W-:Y:S05]  /*2190*/  @P0 BRA `(.L_x_36) ;  /* 0xfffffffc00740947 */ /* 0x000fea000383ffff */
[----:B------:R-:W-:Y:S05]  /*21a0*/  EXIT ;  /* 0x000000000000794d */ /* 0x000fea0003800000 */
        .weak           $__internal_0_$__cuda_sm20_div_rn_f64_full
        .type           $__internal_0_$__cuda_sm20_div_rn_f64_full,@function
        .size           $__internal_0_$__cuda_sm20_div_rn_f64_full,($fft$__internal_trig_reduction_slowpathd - $__internal_0_$__cuda_sm20_div_rn_f64_full)
$__internal_0_$__cuda_sm20_div_rn_f64_full:
[C---:B------:R-:W-:Y:S01]  /*21b0*/  FSETP.GEU.AND P0, PT, |R9|.reuse, 1.469367938527859385e-39, PT ;  /* 0x001000000900780b */ /* 0x040fe20003f0e200 */
[----:B------:R-:W-:Y:S01]  /*21c0*/  IMAD.MOV.U32 R12, RZ, RZ, 0x1 ;  /* 0x00000001ff0c7424 */ /* 0x000fe200078e00ff */
[C---:B------:R-:W-:Y:S01]  /*21d0*/  LOP3.LUT R6, R9.reuse, 0x800fffff, RZ, 0xc0, !PT ;  /* 0x800fffff09067812 */ /* 0x040fe200078ec0ff */
[----:B------:R-:W-:Y:S01]  /*21e0*/  IMAD.MOV.U32 R11, RZ, RZ, 0x1ca00000 ;  /* 0x1ca00000ff0b7424 */ /* 0x000fe200078e00ff */
[----:B------:R-:W-:Y:S01]  /*21f0*/  LOP3.LUT R3, R9, 0x7ff00000, RZ, 0xc0, !PT ;  /* 0x7ff0000009037812 */ /* 0x000fe200078ec0ff */
[----:B------:R-:W-:Y:S01]  /*2200*/  IMAD.MOV.U32 R22, RZ, RZ, 0x40100000 ;  /* 0x40100000ff167424 */ /* 0x000fe200078e00ff */
[----:B------:R-:W-:Y:S01]  /*2210*/  LOP3.LUT R7, R6, 0x3ff00000, RZ, 0xfc, !PT ;  /* 0x3ff0000006077812 */ /* 0x000fe200078efcff */
[----:B------:R-:W-:Y:S01]  /*2220*/  IMAD.MOV.U32 R6, RZ, RZ, R8 ;  /* 0x000000ffff067224 */ /* 0x000fe200078e0008 */
[----:B------:R-:W-:Y:S01]  /*2230*/  ISETP.LE.U32.AND P1, PT, R3, 0x40100000, PT ;  /* 0x401000000300780c */ /* 0x000fe20003f23070 */
[----:B------:R-:W-:Y:S01]  /*2240*/  VIADD R23, R22, 0xffffffff ;  /* 0xffffffff16177836 */ /* 0x000fe20000000000 */
[----:B------:R-:W-:Y:S02]  /*2250*/  BSSY.RECONVERGENT B2, `(.L_x_37) ;  /* 0x0000041000027945 */ /* 0x000fe40003800200 */
[----:B------:R-:W-:Y:S01]  /*2260*/  SEL R18, R11, 0x63400000, !P1 ;  /* 0x634000000b127807 */ /* 0x000fe20004800000 */
[----:B------:R-:W-:-:S03]  /*2270*/  @!P0 DMUL R6, R8, 8.98846567431157953865e+307 ;  /* 0x7fe0000008068828 */ /* 0x000fc60000000000 */
[----:B------:R-:W-:Y:S01]  /*2280*/  LOP3.LUT R19, R18, 0x921fb, RZ, 0xfc, !PT ;  /* 0x000921fb12137812 */ /* 0x000fe200078efcff */
[----:B------:R-:W-:Y:S02]  /*2290*/  IMAD.MOV.U32 R18, RZ, RZ, 0x54442eea ;  /* 0x54442eeaff127424 */ /* 0x000fe400078e00ff */
[----:B------:R-:W0:Y:S04]  /*22a0*/  MUFU.RCP64H R13, R7 ;  /* 0x00000007000d7308 */ /* 0x000e280000001800 */
[----:B------:R-:W-:Y:S02]  /*22b0*/  @!P0 LOP3.LUT R3, R7, 0x7ff00000, RZ, 0xc0, !PT ;  /* 0x7ff0000007038812 */ /* 0x000fe400078ec0ff */
[----:B------:R-:W-:-:S03]  /*22c0*/  ISETP.GT.U32.AND P0, PT, R23, 0x7feffffe, PT ;  /* 0x7feffffe1700780c */ /* 0x000fc60003f04070 */
[----:B------:R-:W-:-:S05]  /*22d0*/  VIADD R23, R3, 0xffffffff ;  /* 0xffffffff03177836 */ /* 0x000fca0000000000 */
[----:B------:R-:W-:Y:S01]  /*22e0*/  ISETP.GT.U32.OR P0, PT, R23, 0x7feffffe, P0 ;  /* 0x7feffffe1700780c */ /* 0x000fe20000704470 */
[----:B0-----:R-:W-:-:S08]  /*22f0*/  DFMA R14, R12, -R6, 1 ;  /* 0x3ff000000c0e742b */ /* 0x001fd00000000806 */
[----:B------:R-:W-:-:S08]  /*2300*/  DFMA R14, R14, R14, R14 ;  /* 0x0000000e0e0e722b */ /* 0x000fd0000000000e */
[----:B------:R-:W-:-:S08]  /*2310*/  DFMA R14, R12, R14, R12 ;  /* 0x0000000e0c0e722b */ /* 0x000fd0000000000c */
[----:B------:R-:W-:-:S08]  /*2320*/  DFMA R12, R14, -R6, 1 ;  /* 0x3ff000000e0c742b */ /* 0x000fd00000000806 */
[----:B------:R-:W-:-:S08]  /*2330*/  DFMA R12, R14, R12, R14 ;  /* 0x0000000c0e0c722b */ /* 0x000fd0000000000e */
[----:B------:R-:W-:-:S08]  /*2340*/  DMUL R14, R12, R18 ;  /* 0x000000120c0e7228 */ /* 0x000fd00000000000 */
[----:B------:R-:W-:-:S08]  /*2350*/  DFMA R20, R14, -R6, R18 ;  /* 0x800000060e14722b */ /* 0x000fd00000000012 */
[----:B------:R-:W-:Y:S01]  /*2360*/  DFMA R12, R12, R20, R14 ;  /* 0x000000140c0c722b */ /* 0x000fe2000000000e */
[----:B------:R-:W-:Y:S10]  /*2370*/  @P0 BRA `(.L_x_38) ;  /* 0x0000000000740947 */ /* 0x000ff40003800000 */
[----:B------:R-:W-:Y:S01]  /*2380*/  LOP3.LUT R15, R9, 0x7ff00000, RZ, 0xc0, !PT ;  /* 0x7ff00000090f7812 */ /* 0x000fe200078ec0ff */
[----:B------:R-:W-:Y:S02]  /*2390*/  IMAD.MOV.U32 R3, RZ, RZ, 0x40100000 ;  /* 0x40100000ff037424 */ /* 0x000fe400078e00ff */
[----:B------:R-:W-:Y:S01]  /*23a0*/  IMAD.MOV.U32 R20, RZ, RZ, RZ ;  /* 0x000000ffff147224 */ /* 0x000fe200078e00ff */
[----:B------:R-:W-:Y:S01]  /*23b0*/  ISETP.LE.U32.AND P0, PT, R15, 0x40100000, PT ;  /* 0x401000000f00780c */ /* 0x000fe20003f03070 */
[----:B------:R-:W-:-:S05]  /*23c0*/  IMAD.MOV R14, RZ, RZ, -R15 ;  /* 0x000000ffff0e7224 */ /* 0x000fca00078e0a0f */
[----:B------:R-:W-:Y:S02]  /*23d0*/  VIADDMNMX R3, R14, R3, 0xb9600000, !PT ;  /* 0xb96000000e037446 */ /* 0x000fe40007800103 */
[----:B------:R-:W-:Y:S02]  /*23e0*/  SEL R14, R11, 0x63400000, !P0 ;  /* 0x634000000b0e7807 */ /* 0x000fe40004000000 */
[----:B------:R-:W-:-:S05]  /*23f0*/  VIMNMX R3, PT, PT, R3, 0x46a00000, PT ;  /* 0x46a0000003037848 */ /* 0x000fca0003fe0100 */
[----:B------:R-:W-:-:S04]  /*2400*/  IMAD.IADD R3, R3, 0x1, -R14 ;  /* 0x0000000103037824 */ /* 0x000fc800078e0a0e */
[----:B------:R-:W-:-:S06]  /*2410*/  VIADD R21, R3, 0x7fe00000 ;  /* 0x7fe0000003157836 */ /* 0x000fcc0000000000 */
[----:B------:R-:W-:-:S10]  /*2420*/  DMUL R14, R12, R20 ;  /* 0x000000140c0e7228 */ /* 0x000fd40000000000 */
[----:B------:R-:W-:-:S13]  /*2430*/  FSETP.GTU.AND P0, PT, |R15|, 1.469367938527859385e-39, PT ;  /* 0x001000000f00780b */ /* 0x000fda0003f0c200 */
[----:B------:R-:W-:Y:S05]  /*2440*/  @P0 BRA `(.L_x_39) ;  /* 0x0000000000840947 */ /* 0x000fea0003800000 */
[----:B------:R-:W-:Y:S01]  /*2450*/  DFMA R6, R12, -R6, R18 ;  /* 0x800000060c06722b */ /* 0x000fe20000000012 */
[----:B------:R-:W-:-:S09]  /*2460*/  IMAD.MOV.U32 R20, RZ, RZ, RZ ;  /* 0x000000ffff147224 */ /* 0x000fd200078e00ff */
[C---:B------:R-:W-:Y:S02]  /*2470*/  FSETP.NEU.AND P0, PT, R7.reuse, RZ, PT ;  /* 0x000000ff0700720b */ /* 0x040fe40003f0d000 */
[----:B------:R-:W-:-:S04]  /*2480*/  LOP3.LUT R9, R7, 0x80000000, R9, 0x48, !PT ;  /* 0x8000000007097812 */ /* 0x000fc800078e4809 */
[----:B------:R-:W-:-:S07]  /*2490*/  LOP3.LUT R21, R9, R21, RZ, 0xfc, !PT ;  /* 0x0000001509157212 */ /* 0x000fce00078efcff */
[----:B------:R-:W-:Y:S05]  /*24a0*/  @!P0 BRA `(.L_x_39) ;  /* 0x00000000006c8947 */ /* 0x000fea0003800000 */
[----:B------:R-:W-:Y:S01]  /*24b0*/  IMAD.MOV R7, RZ, RZ, -R3 ;  /* 0x000000ffff077224 */ /* 0x000fe200078e0a03 */
[----:B------:R-:W-:Y:S01]  /*24c0*/  IADD3 R3, PT, PT, -R3, -0x43300000, RZ ;  /* 0xbcd0000003037810 */ /* 0x000fe20007ffe1ff */
[----:B------:R-:W-:-:S06]  /*24d0*/  IMAD.MOV.U32 R6, RZ, RZ, RZ ;  /* 0x000000ffff067224 */ /* 0x000fcc00078e00ff */
[----:B------:R-:W-:Y:S02]  /*24e0*/  DFMA R6, R14, -R6, R12 ;  /* 0x800000060e06722b */ /* 0x000fe4000000000c */
[----:B------:R-:W-:-:S08]  /*24f0*/  DMUL.RP R12, R12, R20 ;  /* 0x000000140c0c7228 */ /* 0x000fd00000008000 */
[----:B------:R-:W-:Y:S02]  /*2500*/  FSETP.NEU.AND P0, PT, |R7|, R3, PT ;  /* 0x000000030700720b */ /* 0x000fe40003f0d200 */
[----:B------:R-:W-:Y:S02]  /*2510*/  LOP3.LUT R9, R13, R9, RZ, 0x3c, !PT ;  /* 0x000000090d097212 */ /* 0x000fe400078e3cff */
[----:B------:R-:W-:Y:S02]  /*2520*/  FSEL R14, R12, R14, !P0 ;  /* 0x0000000e0c0e7208 */ /* 0x000fe40004000000 */
[----:B------:R-:W-:Y:S01]  /*2530*/  FSEL R15, R9, R15, !P0 ;  /* 0x0000000f090f7208 */ /* 0x000fe20004000000 */
[----:B------:R-:W-:Y:S06]  /*2540*/  BRA `(.L_x_39) ;  /* 0x0000000000447947 */ /* 0x000fec0003800000 */
.L_x_38:
[----:B------:R-:W-:-:S14]  /*2550*/  DSETP.NAN.AND P0, PT, R8, R8, PT ;  /* 0x000000080800722a */ /* 0x000fdc0003f08000 */
[----:B------:R-:W-:Y:S05]  /*2560*/  @P0 BRA `(.L_x_40) ;  /* 0x0000000000340947 */ /* 0x000fea0003800000 */
[----:B------:R-:W-:Y:S01]  /*2570*/  ISETP.NE.AND P0, PT, R22, R3, PT ;  /* 0x000000031600720c */ /* 0x000fe20003f05270 */
[----:B------:R-:W-:Y:S02]  /*2580*/  IMAD.MOV.U32 R14, RZ, RZ, 0x0 ;  /* 0x00000000ff0e7424 */ /* 0x000fe400078e00ff */
[----:B------:R-:W-:-:S10]  /*2590*/  IMAD.MOV.U32 R15, RZ, RZ, -0x80000 ;  /* 0xfff80000ff0f7424 */ /* 0x000fd400078e00ff */
[----:B------:R-:W-:Y:S05]  /*25a0*/  @!P0 BRA `(.L_x_39) ;  /* 0x00000000002c8947 */ /* 0x000fea0003800000 */
[----:B------:R-:W-:Y:S02]  /*25b0*/  ISETP.NE.AND P0, PT, R22, 0x7ff00000, PT ;  /* 0x7ff000001600780c */ /* 0x000fe40003f05270 */
[----:B------:R-:W-:Y:S02]  /*25c0*/  LOP3.LUT R8, R9, 0x401921fb, RZ, 0x3c, !PT ;  /* 0x401921fb09087812 */ /* 0x000fe400078e3cff */
[----:B------:R-:W-:Y:S02]  /*25d0*/  ISETP.EQ.OR P0, PT, R3, RZ, !P0 ;  /* 0x000000ff0300720c */ /* 0x000fe40004702670 */
[----:B------:R-:W-:-:S11]  /*25e0*/  LOP3.LUT R15, R8, 0x80000000, RZ, 0xc0, !PT ;  /* 0x80000000080f7812 */ /* 0x000fd600078ec0ff */
[----:B------:R-:W-:Y:S01]  /*25f0*/  @P0 LOP3.LUT R3, R15, 0x7ff00000, RZ, 0xfc, !PT ;  /* 0x7ff000000f030812 */ /* 0x000fe200078efcff */
[----:B------:R-:W-:Y:S02]  /*2600*/  @!P0 IMAD.MOV.U32 R14, RZ, RZ, RZ ;  /* 0x000000ffff0e8224 */ /* 0x000fe400078e00ff */
[----:B------:R-:W-:Y:S02]  /*2610*/  @P0 IMAD.MOV.U32 R14, RZ, RZ, RZ ;  /* 0x000000ffff0e0224 */ /* 0x000fe400078e00ff */
[----:B------:R-:W-:Y:S01]  /*2620*/  @P0 IMAD.MOV.U32 R15, RZ, RZ, R3 ;  /* 0x000000ffff0f0224 */ /* 0x000fe200078e0003 */
[----:B------:R-:W-:Y:S06]  /*2630*/  BRA `(.L_x_39) ;  /* 0x0000000000087947 */ /* 0x000fec0003800000 */
.L_x_40:
[----:B------:R-:W-:Y:S01]  /*2640*/  LOP3.LUT R15, R9, 0x80000, RZ, 0xfc, !PT ;  /* 0x00080000090f7812 */ /* 0x000fe200078efcff */
[----:B------:R-:W-:-:S07]  /*2650*/  IMAD.MOV.U32 R14, RZ, RZ, R8 ;  /* 0x000000ffff0e7224 */ /* 0x000fce00078e0008 */
.L_x_39:
[----:B------:R-:W-:Y:S05]  /*2660*/  BSYNC.RECONVERGENT B2 ;  /* 0x0000000000027941 */ /* 0x000fea0003800200 */
.L_x_37:
[----:B------:R-:W-:Y:S02]  /*2670*/  IMAD.MOV.U32 R11, RZ, RZ, 0x0 ;  /* 0x00000000ff0b7424 */ /* 0x000fe400078e00ff */
[----:B------:R-:W-:Y:S02]  /*2680*/  IMAD.MOV.U32 R6, RZ, RZ, R14 ;  /* 0x000000ffff067224 */ /* 0x000fe400078e000e */
[----:B------:R-:W-:Y:S01]  /*2690*/  IMAD.MOV.U32 R7, RZ, RZ, R15 ;  /* 0x000000ffff077224 */ /* 0x000fe200078e000f */
[----:B------:R-:W-:Y:S06]  /*26a0*/  RET.REL.NODEC R10 `(fft) ;  /* 0xffffffd80a547950 */ /* 0x000fec0003c3ffff */
        .type           $fft$__internal_trig_reduction_slowpathd,@function
        .size           $fft$__internal_trig_reduction_slowpathd,(.L_x_51 - $fft$__internal_trig_reduction_slowpathd)
$fft$__internal_trig_reduction_slowpathd:
[--C-:B------:R-:W-:Y:S01]  /*26b0*/  SHF.R.U32.HI R3, RZ, 0x14, R21.reuse ;  /* 0x00000014ff037819 */ /* 0x100fe20000011615 */
[----:B------:R-:W-:Y:S02]  /*26c0*/  IMAD.MOV.U32 R19, RZ, RZ, R10 ;  /* 0x000000ffff137224 */ /* 0x000fe400078e000a */
[----:B------:R-:W-:Y:S01]  /*26d0*/  IMAD.MOV.U32 R11, RZ, RZ, R21 ;  /* 0x000000ffff0b7224 */ /* 0x000fe200078e0015 */
[----:B------:R-:W-:Y:S01]  /*26e0*/  LOP3.LUT R13, R3, 0x7ff, RZ, 0xc0, !PT ;  /* 0x000007ff030d7812 */ /* 0x000fe200078ec0ff */
[----:B------:R-:W-:-:S03]  /*26f0*/  IMAD.MOV.U32 R12, RZ, RZ, RZ ;  /* 0x000000ffff0c7224 */ /* 0x000fc600078e00ff */
[----:B------:R-:W-:-:S13]  /*2700*/  ISETP.NE.AND P0, PT, R13, 0x7ff, PT ;  /* 0x000007ff0d00780c */ /* 0x000fda0003f05270 */
[----:B------:R-:W-:Y:S05]  /*2710*/  @!P0 BRA `(.L_x_41) ;  /* 0x0000000800488947 */ /* 0x000fea0003800000 */
[----:B------:R-:W-:Y:S01]  /*2720*/  VIADD R10, R13, 0xfffffc00 ;  /* 0xfffffc000d0a7836 */ /* 0x000fe20000000000 */
[----:B------:R-:W-:Y:S01]  /*2730*/  BSSY.RECONVERGENT B3, `(.L_x_42) ;  /* 0x000002f000037945 */ /* 0x000fe20003800200 */
[----:B------:R-:W-:-:S03]  /*2740*/  CS2R R28, SRZ ;  /* 0x00000000001c7805 */ /* 0x000fc6000001ff00 */
[----:B------:R-:W-:Y:S02]  /*2750*/  SHF.R.U32.HI R14, RZ, 0x6, R10 ;  /* 0x00000006ff0e7819 */ /* 0x000fe4000001160a */
[----:B------:R-:W-:Y:S02]  /*2760*/  ISETP.GE.U32.AND P0, PT, R10, 0x80, PT ;  /* 0x000000800a00780c */ /* 0x000fe40003f06070 */
[C---:B------:R-:W-:Y:S02]  /*2770*/  IADD3 R15, PT, PT, -R14.reuse, 0x13, RZ ;  /* 0x000000130e0f7810 */ /* 0x040fe40007ffe1ff */
[----:B------:R-:W-:Y:S02]  /*2780*/  IADD3 R25, PT, PT, -R14, 0xf, RZ ;  /* 0x0000000f0e197810 */ /* 0x000fe40007ffe1ff */
[----:B------:R-:W-:-:S04]  /*2790*/  SEL R15, R15, 0x12, P0 ;  /* 0x000000120f0f7807 */ /* 0x000fc80000000000 */
[----:B------:R-:W-:-:S13]  /*27a0*/  ISETP.GE.AND P0, PT, R25, R15, PT ;  /* 0x0000000f1900720c */ /* 0x000fda0003f06270 */
[----:B------:R-:W-:Y:S05]  /*27b0*/  @P0 BRA `(.L_x_43) ;  /* 0x0000000000980947 */ /* 0x000fea0003800000 */
[----:B------:R-:W0:Y:S01]  /*27c0*/  LDC.64 R12, c[0x0][0x358] ;  /* 0x0000d600ff0c7b82 */ /* 0x000e220000000a00 */
[C---:B------:R-:W-:Y:S01]  /*27d0*/  SHF.L.U64.HI R23, R19.reuse, 0xb, R11 ;  /* 0x0000000b13177819 */ /* 0x040fe2000001020b */
[----:B------:R-:W-:Y:S01]  /*27e0*/  BSSY.RECONVERGENT B4, `(.L_x_44) ;  /* 0x0000022000047945 */ /* 0x000fe20003800200 */
[----:B------:R-:W-:Y:S01]  /*27f0*/  IMAD.SHL.U32 R19, R19, 0x800, RZ ;  /* 0x0000080013137824 */ /* 0x000fe200078e00ff */
[----:B------:R-:W-:Y:S01]  /*2800*/  IADD3 R20, PT, PT, RZ, -R14, -R15 ;  /* 0x8000000eff147210 */ /* 0x000fe20007ffe80f */
[----:B------:R-:W-:Y:S01]  /*2810*/  IMAD.MOV.U32 R18, RZ, RZ, RZ ;  /* 0x000000ffff127224 */ /* 0x000fe200078e00ff */
[----:B------:R-:W-:Y:S02]  /*2820*/  CS2R R28, SRZ ;  /* 0x00000000001c7805 */ /* 0x000fe4000001ff00 */
[----:B------:R-:W-:-:S07]  /*2830*/  LOP3.LUT R23, R23, 0x80000000, RZ, 0xfc, !PT ;  /* 0x8000000017177812 */ /* 0x000fce00078efcff */
.L_x_45:
[----:B------:R-:W1:Y:S01]  /*2840*/  LDC.64 R10, c[0x4][0x8] ;  /* 0x01000200ff0a7b82 */ /* 0x000e620000000a00 */
[----:B0-----:R-:W-:Y:S02]  /*2850*/  R2UR UR4, R12 ;  /* 0x000000000c0472ca */ /* 0x001fe400000e0000 */
[----:B------:R-:W-:Y:S01]  /*2860*/  R2UR UR5, R13 ;  /* 0x000000000d0572ca */ /* 0x000fe200000e0000 */
[----:B-1----:R-:W-:-:S12]  /*2870*/  IMAD.WIDE R10, R25, 0x8, R10 ;  /* 0x00000008190a7825 */ /* 0x002fd800078e020a */
[----:B------:R-:W2:Y:S01]  /*2880*/  LDG.E.64.CONSTANT R10, desc[UR4][R10.64] ;  /* 0x000000040a0a7981 */ /* 0x000ea2000c1e9b00 */
[----:B------:R-:W-:Y:S02]  /*2890*/  VIADD R20, R20, 0x1 ;  /* 0x0000000114147836 */ /* 0x000fe40000000000 */
[----:B------:R-:W-:Y:S02]  /*28a0*/  VIADD R25, R25, 0x1 ;  /* 0x0000000119197836 */ /* 0x000fe40000000000 */
[----:B--2---:R-:W-:-:S04]  /*28b0*/  IMAD.WIDE.U32 R28, P2, R10, R19, R28 ;  /* 0x000000130a1c7225 */ /* 0x004fc8000784001c */
[----:B------:R-:W-:Y:S02]  /*28c0*/  IMAD R27, R10, R23, RZ ;  /* 0x000000170a1b7224 */ /* 0x000fe400078e02ff */
[CC--:B------:R-:W-:Y:S02]  /*28d0*/  IMAD R22, R11.reuse, R19.reuse, RZ ;  /* 0x000000130b167224 */ /* 0x0c0fe400078e02ff */
[----:B------:R-:W-:Y:S01]  /*28e0*/  IMAD.HI.U32 R31, R11, R19, RZ ;  /* 0x000000130b1f7227 */ /* 0x000fe200078e00ff */
[----:B------:R-:W-:-:S03]  /*28f0*/  IADD3 R29, P0, PT, R27, R29, RZ ;  /* 0x0000001d1b1d7210 */ /* 0x000fc60007f1e0ff */
[----:B------:R-:W-:Y:S01]  /*2900*/  IMAD R27, R18, 0x8, R1 ;  /* 0x00000008121b7824 */ /* 0x000fe200078e0201 */
[----:B------:R-:W-:Y:S01]  /*2910*/  IADD3 R29, P1, PT, R22, R29, RZ ;  /* 0x0000001d161d7210 */ /* 0x000fe20007f3e0ff */
[----:B------:R-:W-:-:S04]  /*2920*/  IMAD.HI.U32 R22, R10, R23, RZ ;  /* 0x000000170a167227 */ /* 0x000fc800078e00ff */
[----:B------:R-:W-:Y:S01]  /*2930*/  IMAD.X R10, RZ, RZ, R22, P2 ;  /* 0x000000ffff0a7224 */ /* 0x000fe200010e0616 */
[----:B------:R0:W-:Y:S01]  /*2940*/  STL.64 [R27], R28 ;  /* 0x0000001c1b007387 */ /* 0x0001e20000100a00 */
[----:B------:R-:W-:-:S03]  /*2950*/  IMAD.HI.U32 R22, R11, R23, RZ ;  /* 0x000000170b167227 */ /* 0x000fc600078e00ff */
[----:B------:R-:W-:Y:S01]  /*2960*/  IADD3.X R10, P0, PT, R31, R10, RZ, P0, !PT ;  /* 0x0000000a1f0a7210 */ /* 0x000fe2000071e4ff */
[----:B------:R-:W-:Y:S02]  /*2970*/  IMAD R11, R11, R23, RZ ;  /* 0x000000170b0b7224 */ /* 0x000fe400078e02ff */
[----:B------:R-:W-:-:S03]  /*2980*/  VIADD R18, R18, 0x1 ;  /* 0x0000000112127836 */ /* 0x000fc60000000000 */
[----:B------:R-:W-:Y:S01]  /*2990*/  IADD3.X R11, P1, PT, R11, R10, RZ, P1, !PT ;  /* 0x0000000a0b0b7210 */ /* 0x000fe20000f3e4ff */
[----:B------:R-:W-:Y:S01]  /*29a0*/  IMAD.X R10, RZ, RZ, R22, P0 ;  /* 0x000000ffff0a7224 */ /* 0x000fe200000e0616 */
[----:B------:R-:W-:-:S03]  /*29b0*/  ISETP.NE.AND P0, PT, R20, -0xf, PT ;  /* 0xfffffff11400780c */ /* 0x000fc60003f05270 */
[----:B------:R-:W-:Y:S02]  /*29c0*/  IMAD.X R10, RZ, RZ, R10, P1 ;  /* 0x000000ffff0a7224 */ /* 0x000fe400008e060a */
[----:B0-----:R-:W-:Y:S02]  /*29d0*/  IMAD.MOV.U32 R28, RZ, RZ, R11 ;  /* 0x000000ffff1c7224 */ /* 0x001fe400078e000b */
[----:B------:R-:W-:-:S06]  /*29e0*/  IMAD.MOV.U32 R29, RZ, RZ, R10 ;  /* 0x000000ffff1d7224 */ /* 0x000fcc00078e000a */
[----:B------:R-:W-:Y:S05]  /*29f0*/  @P0 BRA `(.L_x_45) ;  /* 0xfffffffc00900947 */ /* 0x000fea000383ffff */
[----:B------:R-:W-:Y:S05]  /*2a00*/  BSYNC.RECONVERGENT B4 ;  /* 0x0000000000047941 */ /* 0x000fea0003800200 */
.L_x_44:
[----:B------:R-:W-:-:S07]  /*2a10*/  IMAD.MOV.U32 R25, RZ, RZ, R15 ;  /* 0x000000ffff197224 */ /* 0x000fce00078e000f */
.L_x_43:
[----:B------:R-:W-:Y:S05]  /*2a20*/  BSYNC.RECONVERGENT B3 ;  /* 0x0000000000037941 */ /* 0x000fea0003800200 */
.L_x_42:
[----:B------:R-:W-:Y:S01]  /*2a30*/  LOP3.LUT P0, R27, R3, 0x3f, RZ, 0xc0, !PT ;  /* 0x0000003f031b7812 */ /* 0x000fe2000780c0ff */
[----:B------:R-:W-:-:S04]  /*2a40*/  IMAD.IADD R10, R14, 0x1, R25 ;  /* 0x000000010e0a7824 */ /* 0x000fc800078e0219 */
[----:B------:R-:W-:-:S05]  /*2a50*/  IMAD.U32 R15, R10, 0x8, R1 ;  /* 0x000000080a0f7824 */ /* 0x000fca00078e0001 */
[----:B------:R0:W-:Y:S04]  /*2a60*/  STL.64 [R15+-0x78], R28 ;  /* 0xffff881c0f007387 */ /* 0x0001e80000100a00 */
[----:B------:R-:W2:Y:S04]  /*2a70*/  @P0 LDL.64 R18, [R1+0x8] ;  /* 0x0000080001120983 */ /* 0x000ea80000100a00 */
[----:B------:R-:W3:Y:S04]  /*2a80*/  LDL.64 R10, [R1+0x10] ;  /* 0x00001000010a7983 */ /* 0x000ee80000100a00 */
[----:B------:R-:W4:Y:S01]  /*2a90*/  LDL.64 R12, [R1+0x18] ;  /* 0x00001800010c7983 */ /* 0x000f220000100a00 */
[----:B------:R-:W-:Y:S01]  /*2aa0*/  @P0 LOP3.LUT R3, R27, 0x3f, RZ, 0x3c, !PT ;  /* 0x0000003f1b030812 */ /* 0x000fe200078e3cff */
[----:B------:R-:W-:Y:S01]  /*2ab0*/  BSSY.RECONVERGENT B3, `(.L_x_46) ;  /* 0x0000034000037945 */ /* 0x000fe20003800200 */
[----:B--2---:R-:W-:-:S02]  /*2ac0*/  @P0 SHF.R.U64 R14, R18, 0x1, R19 ;  /* 0x00000001120e0819 */ /* 0x004fc40000001213 */
[----:B------:R-:W-:Y:S02]  /*2ad0*/  @P0 SHF.R.U32.HI R18, RZ, 0x1, R19 ;  /* 0x00000001ff120819 */ /* 0x000fe40000011613 */
[----:B---3--:R-:W-:Y:S02]  /*2ae0*/  @P0 SHF.L.U32 R19, R10, R27, RZ ;  /* 0x0000001b0a130219 */ /* 0x008fe400000006ff */
[----:B------:R-:W-:Y:S02]  /*2af0*/  @P0 SHF.R.U64 R14, R14, R3, R18 ;  /* 0x000000030e0e0219 */ /* 0x000fe40000001212 */
[--C-:B------:R-:W-:Y:S02]  /*2b00*/  @P0 SHF.R.U32.HI R24, RZ, 0x1, R11.reuse ;  /* 0x00000001ff180819 */ /* 0x100fe4000001160b */
[C-C-:B------:R-:W-:Y:S02]  /*2b10*/  @P0 SHF.R.U64 R22, R10.reuse, 0x1, R11.reuse ;  /* 0x000000010a160819 */ /* 0x140fe4000000120b */
[----:B------:R-:W-:-:S02]  /*2b20*/  @P0 SHF.L.U64.HI R20, R10, R27, R11 ;  /* 0x0000001b0a140219 */ /* 0x000fc4000001020b */
[----:B0-----:R-:W-:Y:S02]  /*2b30*/  @P0 SHF.R.U32.HI R15, RZ, R3, R18 ;  /* 0x00000003ff0f0219 */ /* 0x001fe40000011612 */
[----:B------:R-:W-:Y:S02]  /*2b40*/  @P0 LOP3.LUT R10, R19, R14, RZ, 0xfc, !PT ;  /* 0x0000000e130a0212 */ /* 0x000fe400078efcff */
[----:B----4-:R-:W-:Y:S02]  /*2b50*/  @P0 SHF.L.U32 R18, R12, R27, RZ ;  /* 0x0000001b0c120219 */ /* 0x010fe400000006ff */
[----:B------:R-:W-:Y:S01]  /*2b60*/  @P0 SHF.R.U64 R23, R22, R3, R24 ;  /* 0x0000000316170219 */ /* 0x000fe20000001218 */
[----:B------:R-:W-:Y:S01]  /*2b70*/  IMAD.SHL.U32 R19, R10, 0x4, RZ ;  /* 0x000000040a137824 */ /* 0x000fe200078e00ff */
[----:B------:R-:W-:Y:S02]  /*2b80*/  @P0 LOP3.LUT R11, R20, R15, RZ, 0xfc, !PT ;  /* 0x0000000f140b0212 */ /* 0x000fe400078efcff */
[----:B------:R-:W-:-:S02]  /*2b90*/  @P0 SHF.L.U64.HI R14, R12, R27, R13 ;  /* 0x0000001b0c0e0219 */ /* 0x000fc4000001020d */
[----:B------:R-:W-:Y:S02]  /*2ba0*/  @P0 LOP3.LUT R12, R18, R23, RZ, 0xfc, !PT ;  /* 0x00000017120c0212 */ /* 0x000fe400078efcff */
[----:B------:R-:W-:Y:S02]  /*2bb0*/  @P0 SHF.R.U32.HI R3, RZ, R3, R24 ;  /* 0x00000003ff030219 */ /* 0x000fe40000011618 */
[----:B------:R-:W-:Y:S02]  /*2bc0*/  SHF.L.U64.HI R23, R10, 0x2, R11 ;  /* 0x000000020a177819 */ /* 0x000fe4000001020b */
[----:B------:R-:W-:Y:S02]  /*2bd0*/  @P0 LOP3.LUT R13, R14, R3, RZ, 0xfc, !PT ;  /* 0x000000030e0d0212 */ /* 0x000fe400078efcff */
[----:B------:R-:W-:Y:S02]  /*2be0*/  SHF.L.W.U32.HI R11, R11, 0x2, R12 ;  /* 0x000000020b0b7819 */ /* 0x000fe40000010e0c */
[----:B------:R-:W-:-:S02]  /*2bf0*/  IADD3 RZ, P0, PT, RZ, -R19, RZ ;  /* 0x80000013ffff7210 */ /* 0x000fc40007f1e0ff */
[----:B------:R-:W-:Y:S02]  /*2c00*/  LOP3.LUT R3, RZ, R23, RZ, 0x33, !PT ;  /* 0x00000017ff037212 */ /* 0x000fe400078e33ff */
[----:B------:R-:W-:Y:S02]  /*2c10*/  SHF.L.W.U32.HI R12, R12, 0x2, R13 ;  /* 0x000000020c0c7819 */ /* 0x000fe40000010e0d */
[----:B------:R-:W-:Y:S02]  /*2c20*/  LOP3.LUT R10, RZ, R11, RZ, 0x33, !PT ;  /* 0x0000000bff0a7212 */ /* 0x000fe400078e33ff */
[----:B------:R-:W-:Y:S02]  /*2c30*/  IADD3.X R14, P0, PT, RZ, R3, RZ, P0, !PT ;  /* 0x00000003ff0e7210 */ /* 0x000fe4000071e4ff */
[----:B------:R-:W-:Y:S02]  /*2c40*/  LOP3.LUT R3, RZ, R12, RZ, 0x33, !PT ;  /* 0x0000000cff037212 */ /* 0x000fe400078e33ff */
[----:B------:R-:W-:-:S02]  /*2c50*/  IADD3.X R18, P1, PT, RZ, R10, RZ, P0, !PT ;  /* 0x0000000aff127210 */ /* 0x000fc4000073e4ff */
[----:B------:R-:W-:-:S03]  /*2c60*/  ISETP.GT.U32.AND P2, PT, R11, -0x1, PT ;  /* 0xffffffff0b00780c */ /* 0x000fc60003f44070 */
[----:B------:R-:W-:Y:S01]  /*2c70*/  IMAD.X R3, RZ, RZ, R3, P1 ;  /* 0x000000ffff037224 */ /* 0x000fe200008e0603 */
[----:B------:R-:W-:-:S04]  /*2c80*/  ISETP.GT.AND.EX P0, PT, R12, -0x1, PT, P2 ;  /* 0xffffffff0c00780c */ /* 0x000fc80003f04320 */
[----:B------:R-:W-:Y:S02]  /*2c90*/  SEL R10, R12, R3, P0 ;  /* 0x000000030c0a7207 */ /* 0x000fe40000000000 */
[----:B------:R-:W-:Y:S02]  /*2ca0*/  SEL R25, R11, R18, P0 ;  /* 0x000000120b197207 */ /* 0x000fe40000000000 */
[----:B------:R-:W-:Y:S02]  /*2cb0*/  ISETP.NE.U32.AND P1, PT, R10, RZ, PT ;  /* 0x000000ff0a00720c */ /* 0x000fe40003f25070 */
[----:B------:R-:W-:Y:S02]  /*2cc0*/  SEL R14, R23, R14, P0 ;  /* 0x0000000e170e7207 */ /* 0x000fe40000000000 */
[----:B------:R-:W-:Y:S01]  /*2cd0*/  SEL R11, R25, R10, !P1 ;  /* 0x0000000a190b7207 */ /* 0x000fe20004800000 */
[----:B------:R-:W-:-:S05]  /*2ce0*/  @!P0 IMAD.MOV R19, RZ, RZ, -R19 ;  /* 0x000000ffff138224 */ /* 0x000fca00078e0a13 */
[----:B------:R-:W0:Y:S02]  /*2cf0*/  FLO.U32 R11, R11 ;  /* 0x0000000b000b7300 */ /* 0x000e2400000e0000 */
[C---:B0-----:R-:W-:Y:S02]  /*2d00*/  IADD3 R15, PT, PT, -R11.reuse, 0x1f, RZ ;  /* 0x0000001f0b0f7810 */ /* 0x041fe40007ffe1ff */
[----:B------:R-:W-:-:S03]  /*2d10*/  IADD3 R3, PT, PT, -R11, 0x3f, RZ ;  /* 0x0000003f0b037810 */ /* 0x000fc60007ffe1ff */
[----:B------:R-:W-:-:S05]  /*2d20*/  @P1 IMAD.MOV R3, RZ, RZ, R15 ;  /* 0x000000ffff031224 */ /* 0x000fca00078e020f */
[----:B------:R-:W-:-:S13]  /*2d30*/  ISETP.NE.AND P1, PT, R3, RZ, PT ;  /* 0x000000ff0300720c */ /* 0x000fda0003f25270 */
[----:B------:R-:W-:Y:S05]  /*2d40*/  @!P1 BRA `(.L_x_47) ;  /* 0x0000000000289947 */ /* 0x000fea0003800000 */
[--C-:B------:R-:W-:Y:S02]  /*2d50*/  SHF.R.U64 R15, R19, 0x1, R14.reuse ;  /* 0x00000001130f7819 */ /* 0x100fe4000000120e */
[C---:B------:R-:W-:Y:S02]  /*2d60*/  LOP3.LUT R11, R3.reuse, 0x3f, RZ, 0xc0, !PT ;  /* 0x0000003f030b7812 */ /* 0x040fe400078ec0ff */
[----:B------:R-:W-:Y:S02]  /*2d70*/  SHF.R.U32.HI R19, RZ, 0x1, R14 ;  /* 0x00000001ff137819 */ /* 0x000fe4000001160e */
[----:B------:R-:W-:Y:S02]  /*2d80*/  LOP3.LUT R14, R3, 0x3f, RZ, 0xc, !PT ;  /* 0x0000003f030e7812 */ /* 0x000fe400078e0cff */
[CC--:B------:R-:W-:Y:S02]  /*2d90*/  SHF.L.U64.HI R23, R25.reuse, R11.reuse, R10 ;  /* 0x0000000b19177219 */ /* 0x0c0fe4000001020a */
[----:B------:R-:W-:-:S02]  /*2da0*/  SHF.L.U32 R11, R25, R11, RZ ;  /* 0x0000000b190b7219 */ /* 0x000fc400000006ff */
[-CC-:B------:R-:W-:Y:S02]  /*2db0*/  SHF.R.U64 R10, R15, R14.reuse, R19.reuse ;  /* 0x0000000e0f0a7219 */ /* 0x180fe40000001213 */
[----:B------:R-:W-:Y:S02]  /*2dc0*/  SHF.R.U32.HI R14, RZ, R14, R19 ;  /* 0x0000000eff0e7219 */ /* 0x000fe40000011613 */
[----:B------:R-:W-:Y:S02]  /*2dd0*/  LOP3.LUT R25, R11, R10, RZ, 0xfc, !PT ;  /* 0x0000000a0b197212 */ /* 0x000fe400078efcff */
[----:B------:R-:W-:-:S07]  /*2de0*/  LOP3.LUT R10, R23, R14, RZ, 0xfc, !PT ;  /* 0x0000000e170a7212 */ /* 0x000fce00078efcff */
.L_x_47:
[----:B------:R-:W-:Y:S05]  /*2df0*/  BSYNC.RECONVERGENT B3 ;  /* 0x0000000000037941 */ /* 0x000fea0003800200 */
.L_x_46:
[----:B------:R-:W-:Y:S01]  /*2e00*/  IMAD.WIDE.U32 R18, R25, 0x2168c235, RZ ;  /* 0x2168c23519127825 */ /* 0x000fe200078e00ff */
[----:B------:R-:W-:-:S03]  /*2e10*/  SHF.R.U32.HI R13, RZ, 0x1e, R13 ;  /* 0x0000001eff0d7819 */ /* 0x000fc6000001160d */
[----:B------:R-:W-:Y:S01]  /*2e20*/  IMAD.MOV.U32 R14, RZ, RZ, R19 ;  /* 0x000000ffff0e7224 */ /* 0x000fe200078e0013 */
[----:B------:R-:W-:Y:S01]  /*2e30*/  IADD3 RZ, P1, PT, R18, R18, RZ ;  /* 0x0000001212ff7210 */ /* 0x000fe20007f3e0ff */
[----:B------:R-:W-:Y:S01]  /*2e40*/  IMAD.MOV.U32 R15, RZ, RZ, RZ ;  /* 0x000000ffff0f7224 */ /* 0x000fe200078e00ff */
[----:B------:R-:W-:Y:S01]  /*2e50*/  LEA.HI R12, R12, R13, RZ, 0x1 ;  /* 0x0000000d0c0c7211 */ /* 0x000fe200078f08ff */
[----:B------:R-:W-:-:S04]  /*2e60*/  IMAD.HI.U32 R11, R10, -0x36f0255e, RZ ;  /* 0xc90fdaa20a0b7827 */ /* 0x000fc800078e00ff */
[----:B------:R-:W-:-:S04]  /*2e70*/  IMAD.WIDE.U32 R14, R25, -0x36f0255e, R14 ;  /* 0xc90fdaa2190e7825 */ /* 0x000fc800078e000e */
[C---:B------:R-:W-:Y:S02]  /*2e80*/  IMAD R19, R10.reuse, -0x36f0255e, RZ ;  /* 0xc90fdaa20a137824 */ /* 0x040fe400078e02ff */
[----:B------:R-:W-:-:S04]  /*2e90*/  IMAD.WIDE.U32 R14, P2, R10, 0x2168c235, R14 ;  /* 0x2168c2350a0e7825 */ /* 0x000fc8000784000e */
[----:B------:R-:W-:Y:S01]  /*2ea0*/  IMAD.X R10, RZ, RZ, R11, P2 ;  /* 0x000000ffff0a7224 */ /* 0x000fe200010e060b */
[----:B------:R-:W-:Y:S02]  /*2eb0*/  IADD3 R11, P2, PT, R19, R15, RZ ;  /* 0x0000000f130b7210 */ /* 0x000fe40007f5e0ff */
[----:B------:R-:W-:Y:S02]  /*2ec0*/  IADD3.X RZ, P1, PT, R14, R14, RZ, P1, !PT ;  /* 0x0000000e0eff7210 */ /* 0x000fe40000f3e4ff */
[C---:B------:R-:W-:Y:S01]  /*2ed0*/  ISETP.GT.U32.AND P3, PT, R11.reuse, RZ, PT ;  /* 0x000000ff0b00720c */ /* 0x040fe20003f64070 */
[----:B------:R-:W-:Y:S01]  /*2ee0*/  IMAD.X R10, RZ, RZ, R10, P2 ;  /* 0x000000ffff0a7224 */ /* 0x000fe200010e060a */
[----:B------:R-:W-:-:S04]  /*2ef0*/  IADD3.X R14, P2, PT, R11, R11, RZ, P1, !PT ;  /* 0x0000000b0b0e7210 */ /* 0x000fc80000f5e4ff */
[C---:B------:R-:W-:Y:S01]  /*2f00*/  ISETP.GT.AND.EX P1, PT, R10.reuse, RZ, PT, P3 ;  /* 0x000000ff0a00720c */ /* 0x040fe20003f24330 */
[----:B------:R-:W-:-:S03]  /*2f10*/  IMAD.X R15, R10, 0x1, R10, P2 ;  /* 0x000000010a0f7824 */ /* 0x000fc600010e060a */
[----:B------:R-:W-:Y:S02]  /*2f20*/  SEL R11, R14, R11, P1 ;  /* 0x0000000b0e0b7207 */ /* 0x000fe40000800000 */
[----:B------:R-:W-:Y:S02]  /*2f30*/  SEL R14, R15, R10, P1 ;  /* 0x0000000a0f0e7207 */ /* 0x000fe40000800000 */
[----:B------:R-:W-:Y:S02]  /*2f40*/  IADD3 R11, P2, PT, R11, 0x1, RZ ;  /* 0x000000010b0b7810 */ /* 0x000fe40007f5e0ff */
[----:B------:R-:W-:Y:S02]  /*2f50*/  SEL R18, RZ, 0xffffffff, !P1 ;  /* 0xffffffffff127807 */ /* 0x000fe40004800000 */
[----:B------:R-:W-:Y:S01]  /*2f60*/  LOP3.LUT P1, R10, R21, 0x80000000, RZ, 0xc0, !PT ;  /* 0x80000000150a7812 */ /* 0x000fe2000782c0ff */
[----:B------:R-:W-:Y:S02]  /*2f70*/  IMAD.X R14, RZ, RZ, R14, P2 ;  /* 0x000000ffff0e7224 */ /* 0x000fe400010e060e */
[----:B------:R-:W-:Y:S01]  /*2f80*/  IMAD.IADD R3, R18, 0x1, -R3 ;  /* 0x0000000112037824 */ /* 0x000fe200078e0a03 */
[----:B------:R-:W-:-:S02]  /*2f90*/  @!P0 LOP3.LUT R10, R10, 0x80000000, RZ, 0x3c, !PT ;  /* 0x800000000a0a8812 */ /* 0x000fc400078e3cff */
[----:B------:R-:W-:Y:S01]  /*2fa0*/  SHF.R.U64 R11, R11, 0xa, R14 ;  /* 0x0000000a0b0b7819 */ /* 0x000fe2000000120e */
[----:B------:R-:W-:-:S03]  /*2fb0*/  IMAD.SHL.U32 R3, R3, 0x100000, RZ ;  /* 0x0010000003037824 */ /* 0x000fc600078e00ff */
[----:B------:R-:W-:-:S03]  /*2fc0*/  IADD3 R11, P2, PT, R11, 0x1, RZ ;  /* 0x000000010b0b7810 */ /* 0x000fc60007f5e0ff */
[----:B------:R-:W-:Y:S01]  /*2fd0*/  @P1 IMAD.MOV R12, RZ, RZ, -R12 ;  /* 0x000000ffff0c1224 */ /* 0x000fe200078e0a0c */
[----:B------:R-:W-:-:S04]  /*2fe0*/  LEA.HI.X R14, R14, RZ, RZ, 0x16, P2 ;  /* 0x000000ff0e0e7211 */ /* 0x000fc800010fb4ff */
[--C-:B------:R-:W-:Y:S02]  /*2ff0*/  SHF.R.U64 R11, R11, 0x1, R14.reuse ;  /* 0x000000010b0b7819 */ /* 0x100fe4000000120e */
[----:B------:R-:W-:Y:S02]  /*3000*/  SHF.R.U32.HI R14, RZ, 0x1, R14 ;  /* 0x00000001ff0e7819 */ /* 0x000fe4000001160e */
[----:B------:R-:W-:-:S04]  /*3010*/  IADD3 R19, P2, P3, RZ, RZ, R11 ;  /* 0x000000ffff137210 */ /* 0x000fc80007b5e00b */
[----:B------:R-:W-:-:S04]  /*3020*/  IADD3.X R3, PT, PT, R3, 0x3fe00000, R14, P2, P3 ;  /* 0x3fe0000003037810 */ /* 0x000fc800017e640e */
[----:B------:R-:W-:-:S07]  /*3030*/  LOP3.LUT R11, R3, R10, RZ, 0xfc, !PT ;  /* 0x0000000a030b7212 */ /* 0x000fce00078efcff */
.L_x_41:
[----:B------:R-:W-:Y:S02]  /*3040*/  IMAD.MOV.U32 R27, RZ, RZ, 0x0 ;  /* 0x00000000ff1b7424 */ /* 0x000fe400078e00ff */
[----:B------:R-:W-:Y:S02]  /*3050*/  IMAD.MOV.U32 R3, RZ, RZ, R12 ;  /* 0x000000ffff037224 */ /* 0x000fe400078e000c */
[----:B------:R-:W-:Y:S01]  /*3060*/  IMAD.MOV.U32 R10, RZ, RZ, R19 ;  /* 0x000000ffff0a7224 */ /* 0x000fe200078e0013 */
[----:B------:R-:W-:Y:S06]  /*3070*/  RET.REL.NODEC R26 `(fft) ;  /* 0xffffffcc1ae07950 */ /* 0x000fec0003c3ffff */
.L_x_48:
[----:B------:R-:W-:-:S00]  /*3080*/  BRA `(.L_x_48) ;  /* 0xfffffffc00fc7947 */ /* 0x000fc0000383ffff */
[----:B------:R-:W-:-:S00]  /*3090*/  NOP ;  /* 0x0000000000007918 */ /* 0x000fc00000000000 */
        /* <DEDUP_REMOVED lines=14> */
.L_x_51:


//--------------------- .text.test                --------------------------
	.section	.text.test,"ax",@progbits
	.align	128
        .global         test
        .type           test,@function
        .size           test,(.L_x_53 - test)
        .other          test,@"STO_CUDA_ENTRY STV_DEFAULT"
test:
.text.test:
[----:B------:R-:W-:Y:S01]  /*0000*/  LDC R1, c[0x0][0x37c] ;  /* 0x0000df00ff017b82 */ /* 0x000fe20000000800 */
[----:B------:R-:W0:Y:S07]  /*0010*/  S2R R0, SR_TID.X ;  /* 0x0000000000007919 */ /* 0x000e2e0000002100 */
[----:B------:R-:W0:Y:S01]  /*0020*/  S2UR UR4, SR_CTAID.X ;  /* 0x00000000000479c3 */ /* 0x000e220000002500 */
[----:B------:R-:W1:Y:S07]  /*0030*/  LDCU UR5, c[0x0][0x390] ;  /* 0x00007200ff0577ac */ /* 0x000e6e0008000800 */
[----:B------:R-:W0:Y:S02]  /*0040*/  LDC R7, c[0x0][0x360] ;  /* 0x0000d800ff077b82 */ /* 0x000e240000000800 */
[----:B0-----:R-:W-:-:S05]  /*0050*/  IMAD R7, R7, UR4, R0 ;  /* 0x0000000407077c24 */ /* 0x001fca000f8e0200 */
[----:B-1----:R-:W-:-:S13]  /*0060*/  ISETP.GE.AND P0, PT, R7, UR5, PT ;  /* 0x0000000507007c0c */ /* 0x002fda000bf06270 */
[----:B------:R-:W-:Y:S05]  /*0070*/  @P0 EXIT ;  /* 0x000000000000094d */ /* 0x000fea0003800000 */
[----:B------:R-:W0:Y:S01]  /*0080*/  LDC.64 R2, c[0x0][0x380] ;  /* 0x0000e000ff027b82 */ /* 0x000e220000000a00 */
[----:B------:R-:W1:Y:S07]  /*0090*/  LDCU.64 UR4, c[0x0][0x358] ;  /* 0x00006b00ff0477ac */ /* 0x000e6e0008000a00 */
[----:B------:R-:W2:Y:S01]  /*00a0*/  LDC.64 R4, c[0x0][0x388] ;  /* 0x0000e200ff047b82 */ /* 0x000ea20000000a00 */
[----:B0-----:R-:W-:-:S06]  /*00b0*/  IMAD.WIDE R2, R7, 0x8, R2 ;  /* 0x0000000807027825 */ /* 0x001fcc00078e0202 */
[----:B-1----:R-:W3:Y:S01]  /*00c0*/  LDG.E.64 R2, desc[UR4][R2.64] ;  /* 0x0000000402027981 */ /* 0x002ee2000c1e1b00 */
[----:B--2---:R-:W-:-:S05]  /*00d0*/  IMAD.WIDE R4, R7, 0x8, R4 ;  /* 0x0000000807047825 */ /* 0x004fca00078e0204 */
[----:B---3--:R-:W-:Y:S01]  /*00e0*/  STG.E.64 desc[UR4][R4.64], R2 ;  /* 0x0000000204007986 */ /* 0x008fe2000c101b04 */
[----:B------:R-:W-:Y:S05]  /*00f0*/  EXIT ;  /* 0x000000000000794d */ /* 0x000fea0003800000 */
.L_x_49:
        /* <DEDUP_REMOVED lines=16> */
.L_x_53:


//--------------------- .nv.global.init           --------------------------
	.section	.nv.global.init,"aw",@progbits
	.align	16
.nv.global.init:
	.type		__cudart_sin_cos_coeffs,@object
	.size		__cudart_sin_cos_coeffs,(__cudart_i2opi_d - __cudart_sin_cos_coeffs)
__cudart_sin_cos_coeffs:
        /*0000*/ 	.byte	0x46, 0xd2, 0xb0, 0x2c, 0xf1, 0xe5, 0x5a, 0xbe, 0x92, 0xe3, 0xac, 0x69, 0xe3, 0x1d, 0xc7, 0x3e
        /*0010*/ 	.byte	0xa1, 0x62, 0xdb, 0x19, 0xa0, 0x01, 0x2a, 0xbf, 0x18, 0x08, 0x11, 0x11, 0x11, 0x11, 0x81, 0x3f
        /*0020*/ 	.byte	0x54, 0x55, 0x55, 0x55, 0x55, 0x55, 0xc5, 0xbf, 0x00, 0x00, 0x00, 0x00, 0x00, 0x00, 0x00, 0x00
        /*0030*/ 	.byte	0x00, 0x00, 0x00, 0x00, 0x00, 0x00, 0x00, 0x00, 0x64, 0x81, 0xfd, 0x20, 0x83, 0xff, 0xa8, 0xbd
        /*0040*/ 	.byte	0x28, 0x85, 0xef, 0xc1, 0xa7, 0xee, 0x21, 0x3e, 0xd9, 0xe6, 0x06, 0x8e, 0x4f, 0x7e, 0x92, 0xbe
        /*0050*/ 	.byte	0xe9, 0xbc, 0xdd, 0x19, 0xa0, 0x01, 0xfa, 0x3e, 0x47, 0x5d, 0xc1, 0x16, 0x6c, 0xc1, 0x56, 0xbf
        /*0060*/ 	.byte	0x51, 0x55, 0x55, 0x55, 0x55, 0x55, 0xa5, 0x3f, 0x00, 0x00, 0x00, 0x00, 0x00, 0x00, 0xe0, 0xbf
        /*0070*/ 	.byte	0x00, 0x00, 0x00, 0x00, 0x00, 0x00, 0xf0, 0x3f, 0x00, 0x00, 0x00, 0x00, 0x00, 0x00, 0x00, 0x00
	.type		__cudart_i2opi_d,@object
	.size		__cudart_i2opi_d,(.L_0 - __cudart_i2opi_d)
__cudart_i2opi_d:
        /* <DEDUP_REMOVED lines=9> */
.L_0:


//--------------------- .nv.shared.reserved.0     --------------------------
	.section	.nv.shared.reserved.0,"aw",@nobits
	.weak		__nv_reservedSMEM_offset_0_alias
	.size		__nv_reservedSMEM_offset_0_alias, 0, 64
	.other		__nv_reservedSMEM_offset_0_alias,@"STO_CUDA_RESERVED_SHARED STV_DEFAULT"
__nv_reservedSMEM_offset_0_alias:
	.zero		0
	.zero		64


//--------------------- .nv.constant0.fft         --------------------------
	.section	.nv.constant0.fft,"a",@progbits
	.sectionflags	@""
	.align	4
.nv.constant0.fft:
	.zero		924


//--------------------- .nv.constant0.test        --------------------------
	.section	.nv.constant0.test,"a",@progbits
	.sectionflags	@""
	.align	4
.nv.constant0.test:
	.zero		924


//--------------------- SYMBOLS --------------------------

	.type		.nv.reservedSmem.offset0,@object
	.size		.nv.reservedSmem.offset0,0x4
	.type		malloc,@function
